	.target	sm_100a

	.elftype	@"ET_EXEC"


//--------------------- .note.nv.tkinfo           --------------------------
	.section	.note.nv.tkinfo,"",@"SHT_NOTE"
	.sectionflags	@"SHF_NOTE_NV_TKINFO"
	.tkinfo
        /*0018*/ 	.word	0x00000081
        /*0030*/ 	.string	""
        /*0030*/ 	.string	"ptxas-blackwell"
        /*0030*/ 	.string	"Cuda compilation tools, release 12.9, V12.9.86"
        /*0030*/ 	.string	"Build cuda_12.9.r12.9/compiler.36037853_0"
        /*0030*/ 	.string	"-v  -suppress-debug-info  -lineinfo  -arch sm_100a "



//--------------------- .note.nv.cuver            --------------------------
	.section	.note.nv.cuver,"",@"SHT_NOTE"
	.sectionflags	@"SHF_NOTE_NV_CUVER"
        /*0018*/ 	.short	0x0001
        /*001a*/ 	.short	0x0064
        /*001c*/ 	.short	0x0001
        /*001e*/ 	.short	0x0000
        /*0020*/ 	.short	0x0001
        /*0022*/ 	.short	0x0000


//--------------------- .nv.info                  --------------------------
	.section	.nv.info,"",@"SHT_CUDA_INFO"
	.align	4


	//----- nvinfo : EIATTR_REGCOUNT
	.align		4
        /*0000*/ 	.byte	0x04, 0x2f
        /*0002*/ 	.short	(.L_4 - .L_3)
	.align		4
.L_3:
        /*0004*/ 	.word	index@(gluon_tcgen05)
        /*0008*/ 	.word	0x00000087


	//----- nvinfo : EIATTR_FRAME_SIZE
	.align		4
.L_4:
        /*000c*/ 	.byte	0x04, 0x11
        /*000e*/ 	.short	(.L_6 - .L_5)
	.align		4
.L_5:
        /*0010*/ 	.word	index@($__internal_2_$__cuda_sm10x_tcgen05_guardrail_trap_unallocated_columns_being_dealloced)
        /*0014*/ 	.word	0x00000000


	//----- nvinfo : EIATTR_FRAME_SIZE
	.align		4
.L_6:
        /*0018*/ 	.byte	0x04, 0x11
        /*001a*/ 	.short	(.L_8 - .L_7)
	.align		4
.L_7:
        /*001c*/ 	.word	index@($__internal_1_$__cuda_sm10x_tcgen05_guardrail_trap_phase_invalid_during_alloc)
        /*0020*/ 	.word	0x00000000


	//----- nvinfo : EIATTR_FRAME_SIZE
	.align		4
.L_8:
        /*0024*/ 	.byte	0x04, 0x11
        /*0026*/ 	.short	(.L_10 - .L_9)
	.align		4
.L_9:
        /*0028*/ 	.word	index@($__internal_0_$__cuda_sm10x_tcgen05_guardrail_trap_col_being_dealloced_not_returned_by_alloc)
        /*002c*/ 	.word	0x00000000


	//----- nvinfo : EIATTR_FRAME_SIZE
	.align		4
.L_10:
        /*0030*/ 	.byte	0x04, 0x11
        /*0032*/ 	.short	(.L_12 - .L_11)
	.align		4
.L_11:
        /*0034*/ 	.word	index@(gluon_tcgen05)
        /*0038*/ 	.word	0x00000000


	//----- nvinfo : EIATTR_MIN_STACK_SIZE
	.align		4
.L_12:
        /*003c*/ 	.byte	0x04, 0x12
        /*003e*/ 	.short	(.L_14 - .L_13)
	.align		4
.L_13:
        /*0040*/ 	.word	index@(gluon_tcgen05)
        /*0044*/ 	.word	0x00000000
.L_14:


//--------------------- .nv.info.gluon_tcgen05    --------------------------
	.section	.nv.info.gluon_tcgen05,"",@"SHT_CUDA_INFO"
	.sectionflags	@""
	.align	4


	//----- nvinfo : EIATTR_CUDA_API_VERSION
	.align		4
        /*0000*/ 	.byte	0x04, 0x37
        /*0002*/ 	.short	(.L_16 - .L_15)
.L_15:
        /*0004*/ 	.word	0x00000081


	//----- nvinfo : EIATTR_KPARAM_INFO
	.align		4
.L_16:
        /*0008*/ 	.byte	0x04, 0x17
        /*000a*/ 	.short	(.L_18 - .L_17)
.L_17:
        /*000c*/ 	.word	0x00000000
        /*0010*/ 	.short	0x000a
        /*0012*/ 	.short	0x0048
        /*0014*/ 	.byte	0x00, 0xf4, 0x21, 0x00


	//----- nvinfo : EIATTR_KPARAM_INFO
	.align		4
.L_18:
        /*0018*/ 	.byte	0x04, 0x17
        /*001a*/ 	.short	(.L_20 - .L_19)
.L_19:
        /*001c*/ 	.word	0x00000000
        /*0020*/ 	.short	0x0009
        /*0022*/ 	.short	0x0040
        /*0024*/ 	.byte	0x00, 0xf4, 0x21, 0x00


	//----- nvinfo : EIATTR_KPARAM_INFO
	.align		4
.L_20:
        /*0028*/ 	.byte	0x04, 0x17
        /*002a*/ 	.short	(.L_22 - .L_21)
.L_21:
        /*002c*/ 	.word	0x00000000
        /*0030*/ 	.short	0x0008
        /*0032*/ 	.short	0x0038
        /*0034*/ 	.byte	0x00, 0xf0, 0x21, 0x00


	//----- nvinfo : EIATTR_KPARAM_INFO
	.align		4
.L_22:
        /*0038*/ 	.byte	0x04, 0x17
        /*003a*/ 	.short	(.L_24 - .L_23)
.L_23:
        /*003c*/ 	.word	0x00000000
        /*0040*/ 	.short	0x0007
        /*0042*/ 	.short	0x0030
        /*0044*/ 	.byte	0x00, 0xf0, 0x21, 0x00


	//----- nvinfo : EIATTR_KPARAM_INFO
	.align		4
.L_24:
        /*0048*/ 	.byte	0x04, 0x17
        /*004a*/ 	.short	(.L_26 - .L_25)
.L_25:
        /*004c*/ 	.word	0x00000000
        /*0050*/ 	.short	0x0006
        /*0052*/ 	.short	0x0028
        /*0054*/ 	.byte	0x00, 0xf0, 0x21, 0x00


	//----- nvinfo : EIATTR_KPARAM_INFO
	.align		4
.L_26:
        /*0058*/ 	.byte	0x04, 0x17
        /*005a*/ 	.short	(.L_28 - .L_27)
.L_27:
        /*005c*/ 	.word	0x00000000
        /*0060*/ 	.short	0x0005
        /*0062*/ 	.short	0x0020
        /*0064*/ 	.byte	0x00, 0xf0, 0x11, 0x00


	//----- nvinfo : EIATTR_KPARAM_INFO
	.align		4
.L_28:
        /*0068*/ 	.byte	0x04, 0x17
        /*006a*/ 	.short	(.L_30 - .L_29)
.L_29:
        /*006c*/ 	.word	0x00000000
        /*0070*/ 	.short	0x0004
        /*0072*/ 	.short	0x001c
        /*0074*/ 	.byte	0x00, 0xf0, 0x11, 0x00


	//----- nvinfo : EIATTR_KPARAM_INFO
	.align		4
.L_30:
        /*0078*/ 	.byte	0x04, 0x17
        /*007a*/ 	.short	(.L_32 - .L_31)
.L_31:
        /*007c*/ 	.word	0x00000000
        /*0080*/ 	.short	0x0003
        /*0082*/ 	.short	0x0018
        /*0084*/ 	.byte	0x00, 0xf0, 0x11, 0x00


	//----- nvinfo : EIATTR_KPARAM_INFO
	.align		4
.L_32:
        /*0088*/ 	.byte	0x04, 0x17
        /*008a*/ 	.short	(.L_34 - .L_33)
.L_33:
        /*008c*/ 	.word	0x00000000
        /*0090*/ 	.short	0x0002
        /*0092*/ 	.short	0x0010
        /*0094*/ 	.byte	0x00, 0xf4, 0x21, 0x00


	//----- nvinfo : EIATTR_KPARAM_INFO
	.align		4
.L_34:
        /*0098*/ 	.byte	0x04, 0x17
        /*009a*/ 	.short	(.L_36 - .L_35)
.L_35:
        /*009c*/ 	.word	0x00000000
        /*00a0*/ 	.short	0x0001
        /*00a2*/ 	.short	0x0008
        /*00a4*/ 	.byte	0x00, 0xf4, 0x21, 0x00


	//----- nvinfo : EIATTR_KPARAM_INFO
	.align		4
.L_36:
        /*00a8*/ 	.byte	0x04, 0x17
        /*00aa*/ 	.short	(.L_38 - .L_37)
.L_37:
        /*00ac*/ 	.word	0x00000000
        /*00b0*/ 	.short	0x0000
        /*00b2*/ 	.short	0x0000
        /*00b4*/ 	.byte	0x00, 0xf4, 0x21, 0x00


	//----- nvinfo : EIATTR_AT_ENTRY_FRAGMENTS
	.align		4
.L_38:
        /*00b8*/ 	.byte	0x04, 0x4f
        /*00ba*/ 	.short	(.L_40 - .L_39)


	//   ....[0]....
.L_39:
        /*00bc*/ 	.word	0x00000004


	//----- nvinfo : EIATTR_RESERVED_SMEM_USED
	.align		4
.L_40:
        /*00c0*/ 	.byte	0x01, 0x41
	.zero		2


	//----- nvinfo : EIATTR_SPARSE_MMA_MASK
	.align		4
        /*00c4*/ 	.byte	0x03, 0x50
        /*00c6*/ 	.short	0x0000


	//----- nvinfo : EIATTR_TCGEN05_1CTA_USED
	.align		4
        /*00c8*/ 	.byte	0x01, 0x51
	.zero		2


	//----- nvinfo : EIATTR_MAXREG_COUNT
	.align		4
        /*00cc*/ 	.byte	0x03, 0x1b
        /*00ce*/ 	.short	0x00ff


	//----- nvinfo : EIATTR_NUM_BARRIERS
	.align		4
        /*00d0*/ 	.byte	0x02, 0x4c
        /*00d2*/ 	.byte	0x01
	.zero		1


	//----- nvinfo : EIATTR_INT_WARP_WIDE_INSTR_OFFSETS
	.align		4
        /*00d4*/ 	.byte	0x04, 0x31
        /*00d6*/ 	.short	(.L_42 - .L_41)


	//   ....[0]....
.L_41:
        /*00d8*/ 	.word	0x00001720


	//   ....[1]....
        /*00dc*/ 	.word	0x00001740


	//   ....[2]....
        /*00e0*/ 	.word	0x000017c0


	//   ....[3]....
        /*00e4*/ 	.word	0x00001ac0


	//   ....[4]....
        /*00e8*/ 	.word	0x00001ad0


	//   ....[5]....
        /*00ec*/ 	.word	0x00001b30


	//   ....[6]....
        /*00f0*/ 	.word	0x00001b40


	//   ....[7]....
        /*00f4*/ 	.word	0x00001da0


	//   ....[8]....
        /*00f8*/ 	.word	0x00001db0


	//   ....[9]....
        /*00fc*/ 	.word	0x00001f40


	//   ....[10]....
        /*0100*/ 	.word	0x00001f70


	//   ....[11]....
        /*0104*/ 	.word	0x00001f90


	//   ....[12]....
        /*0108*/ 	.word	0x00001fd0


	//   ....[13]....
        /*010c*/ 	.word	0x00002200


	//   ....[14]....
        /*0110*/ 	.word	0x00002210


	//   ....[15]....
        /*0114*/ 	.word	0x00002540


	//   ....[16]....
        /*0118*/ 	.word	0x00002550


	//   ....[17]....
        /*011c*/ 	.word	0x00002cc0


	//   ....[18]....
        /*0120*/ 	.word	0x00002d10


	//----- nvinfo : EIATTR_COOP_GROUP_MASK_REGIDS
	.align		4
.L_42:
        /*0124*/ 	.byte	0x04, 0x29
        /*0126*/ 	.short	(.L_44 - .L_43)


	//   ....[0]....
.L_43:
        /*0128*/ 	.word	0xffffffff


	//   ....[1]....
        /*012c*/ 	.word	0xffffffff


	//   ....[2]....
        /*0130*/ 	.word	0xffffffff


	//   ....[3]....
        /*0134*/ 	.word	0xffffffff


	//   ....[4]....
        /*0138*/ 	.word	0xffffffff


	//   ....[5]....
        /*013c*/ 	.word	0xffffffff


	//   ....[6]....
        /*0140*/ 	.word	0xffffffff


	//   ....[7]....
        /*0144*/ 	.word	0xffffffff


	//   ....[8]....
        /*0148*/ 	.word	0xffffffff


	//   ....[9]....
        /*014c*/ 	.word	0xffffffff


	//----- nvinfo : EIATTR_COOP_GROUP_INSTR_OFFSETS
	.align		4
.L_44:
        /*0150*/ 	.byte	0x04, 0x28
        /*0152*/ 	.short	(.L_46 - .L_45)


	//   ....[0]....
.L_45:
        /*0154*/ 	.word	0x00000050


	//   ....[1]....
        /*0158*/ 	.word	0x00000310


	//   ....[2]....
        /*015c*/ 	.word	0x00000500


	//   ....[3]....
        /*0160*/ 	.word	0x000009c0


	//   ....[4]....
        /*0164*/ 	.word	0x00000b00


	//   ....[5]....
        /*0168*/ 	.word	0x00000fb0


	//   ....[6]....
        /*016c*/ 	.word	0x000010f0


	//   ....[7]....
        /*0170*/ 	.word	0x000015e0


	//   ....[8]....
        /*0174*/ 	.word	0x00002b50


	//   ....[9]....
        /*0178*/ 	.word	0x00002dc0


	//----- nvinfo : EIATTR_VRC_CTA_INIT_COUNT
	.align		4
.L_46:
        /*017c*/ 	.byte	0x02, 0x4a
        /*017e*/ 	.byte	0x80
	.zero		1


	//----- nvinfo : EIATTR_MBARRIER_INSTR_OFFSETS
	.align		4
        /*0180*/ 	.byte	0x04, 0x39
        /*0182*/ 	.short	(.L_48 - .L_47)


	//   ....[0]....
.L_47:
        /*0184*/ 	.word	0x000017e0
        /*0188*/ 	.word	0x000000ff
        /*018c*/ 	.word	0x00012000
        /*0190*/ 	.short	0x0100
        /*0192*/ 	.byte	0x0c
	.zero		1


	//   ....[1]....
        /*0194*/ 	.word	0x000017f0
        /*0198*/ 	.word	0x000000ff
        /*019c*/ 	.word	0x00012020
        /*01a0*/ 	.short	0x0100
        /*01a2*/ 	.byte	0x0c
	.zero		1


	//   ....[2]....
        /*01a4*/ 	.word	0x000018a0
        /*01a8*/ 	.word	0x000000ff
        /*01ac*/ 	.word	0x00012008
        /*01b0*/ 	.short	0x0100
        /*01b2*/ 	.byte	0x0c
	.zero		1


	//   ....[3]....
        /*01b4*/ 	.word	0x000018b0
        /*01b8*/ 	.word	0x000000ff
        /*01bc*/ 	.word	0x00012028
        /*01c0*/ 	.short	0x0100
        /*01c2*/ 	.byte	0x0c
	.zero		1


	//   ....[4]....
        /*01c4*/ 	.word	0x000019c0
        /*01c8*/ 	.word	0x000000ff
        /*01cc*/ 	.word	0x00012010
        /*01d0*/ 	.short	0x0100
        /*01d2*/ 	.byte	0x0c
	.zero		1


	//   ....[5]....
        /*01d4*/ 	.word	0x000019d0
        /*01d8*/ 	.word	0x000000ff
        /*01dc*/ 	.word	0x00012030
        /*01e0*/ 	.short	0x0100
        /*01e2*/ 	.byte	0x0c
	.zero		1


	//   ....[6]....
        /*01e4*/ 	.word	0x00001bd0
        /*01e8*/ 	.word	0x000000ff
        /*01ec*/ 	.word	0x00012000
        /*01f0*/ 	.short	0x010a
        /*01f2*/ 	.byte	0x0c
	.zero		1


	//   ....[7]....
        /*01f4*/ 	.word	0x00001e00
        /*01f8*/ 	.word	0x000000ff
        /*01fc*/ 	.word	0x00012020
        /*0200*/ 	.short	0x010a
        /*0202*/ 	.byte	0x0c
	.zero		1


	//   ....[8]....
        /*0204*/ 	.word	0x00002050
        /*0208*/ 	.word	0x000000ff
        /*020c*/ 	.word	0x00012000
        /*0210*/ 	.short	0x010a
        /*0212*/ 	.byte	0x12
	.zero		1


	//   ....[9]....
        /*0214*/ 	.word	0x00002250
        /*0218*/ 	.word	0x000000ff
        /*021c*/ 	.word	0x00012020
        /*0220*/ 	.short	0x010a
        /*0222*/ 	.byte	0x12
	.zero		1


	//   ....[10]....
        /*0224*/ 	.word	0x00002320
        /*0228*/ 	.word	0x000000ff
        /*022c*/ 	.word	0x00012000
        /*0230*/ 	.short	0x0108
        /*0232*/ 	.byte	0x0c
	.zero		1


	//   ....[11]....
        /*0234*/ 	.word	0x00002330
        /*0238*/ 	.word	0x000000ff
        /*023c*/ 	.word	0x00012020
        /*0240*/ 	.short	0x0108
        /*0242*/ 	.byte	0x0c
	.zero		1


	//   ....[12]....
        /*0244*/ 	.word	0x00002380
        /*0248*/ 	.word	0x000000ff
        /*024c*/ 	.word	0x00012008
        /*0250*/ 	.short	0x0108
        /*0252*/ 	.byte	0x0c
	.zero		1


	//   ....[13]....
        /*0254*/ 	.word	0x00002390
        /*0258*/ 	.word	0x000000ff
        /*025c*/ 	.word	0x00012028
        /*0260*/ 	.short	0x0108
        /*0262*/ 	.byte	0x0c
	.zero		1


	//   ....[14]....
        /*0264*/ 	.word	0x000023e0
        /*0268*/ 	.word	0x000000ff
        /*026c*/ 	.word	0x00012010
        /*0270*/ 	.short	0x0108
        /*0272*/ 	.byte	0x0c
	.zero		1


	//   ....[15]....
        /*0274*/ 	.word	0x000023f0
        /*0278*/ 	.word	0x000000ff
        /*027c*/ 	.word	0x00012030
        /*0280*/ 	.short	0x0108
        /*0282*/ 	.byte	0x0c
	.zero		1


	//   ....[16]....
        /*0284*/ 	.word	0x00002de0
        /*0288*/ 	.word	0x000000ff
        /*028c*/ 	.word	0x00012000
        /*0290*/ 	.short	0x010a
        /*0292*/ 	.byte	0x0c
	.zero		1


	//   ....[17]....
        /*0294*/ 	.word	0x00002e10
        /*0298*/ 	.word	0x000000ff
        /*029c*/ 	.word	0x00012020
        /*02a0*/ 	.short	0x010a
        /*02a2*/ 	.byte	0x0c
	.zero		1


	//   ....[18]....
        /*02a4*/ 	.word	0x00002e40
        /*02a8*/ 	.word	0x000000ff
        /*02ac*/ 	.word	0x00012000
        /*02b0*/ 	.short	0x010a
        /*02b2*/ 	.byte	0x12
	.zero		1


	//   ....[19]....
        /*02b4*/ 	.word	0x00002e70
        /*02b8*/ 	.word	0x000000ff
        /*02bc*/ 	.word	0x00012020
        /*02c0*/ 	.short	0x010a
        /*02c2*/ 	.byte	0x12
	.zero		1


	//----- nvinfo : EIATTR_NUM_MBARRIERS
	.align		4
.L_48:
        /*02c4*/ 	.byte	0x03, 0x38
        /*02c6*/ 	.short	0x0006


	//----- nvinfo : EIATTR_EXIT_INSTR_OFFSETS
	.align		4
        /*02c8*/ 	.byte	0x04, 0x1c
        /*02ca*/ 	.short	(.L_50 - .L_49)


	//   ....[0]....
.L_49:
        /*02cc*/ 	.word	0x00002dd0


	//----- nvinfo : EIATTR_REQNTID
	.align		4
.L_50:
        /*02d0*/ 	.byte	0x04, 0x10
        /*02d2*/ 	.short	(.L_52 - .L_51)
.L_51:
        /*02d4*/ 	.word	0x00000100
        /*02d8*/ 	.word	0x00000001
        /*02dc*/ 	.word	0x00000001


	//----- nvinfo : EIATTR_CRS_STACK_SIZE
	.align		4
.L_52:
        /*02e0*/ 	.byte	0x04, 0x1e
        /*02e2*/ 	.short	(.L_54 - .L_53)
.L_53:
        /*02e4*/ 	.word	0x00000000


	//----- nvinfo : EIATTR_CBANK_PARAM_SIZE
	.align		4
.L_54:
        /*02e8*/ 	.byte	0x03, 0x19
        /*02ea*/ 	.short	0x0050


	//----- nvinfo : EIATTR_PARAM_CBANK
	.align		4
        /*02ec*/ 	.byte	0x04, 0x0a
        /*02ee*/ 	.short	(.L_56 - .L_55)
	.align		4
.L_55:
        /*02f0*/ 	.word	index@(.nv.constant0.gluon_tcgen05)
        /*02f4*/ 	.short	0x0380
        /*02f6*/ 	.short	0x0050


	//----- nvinfo : EIATTR_SW_WAR
	.align		4
.L_56:
        /*02f8*/ 	.byte	0x04, 0x36
        /*02fa*/ 	.short	(.L_58 - .L_57)
.L_57:
        /*02fc*/ 	.word	0x00000008
.L_58:


//--------------------- .nv.compat                --------------------------
	.section	.nv.compat,"",@"SHT_CUDA_COMPAT_INFO"
	.align	4
        /*0000*/ 	.byte	0x02, 0x02, 0x02, 0x00, 0x02, 0x05, 0x05, 0x00, 0x02, 0x03, 0x03, 0x00, 0x02, 0x06, 0x01, 0x00


//--------------------- .nv.callgraph             --------------------------
	.section	.nv.callgraph,"",@"SHT_CUDA_CALLGRAPH"
	.align	4
	.sectionentsize	8
	.align		4
        /*0000*/ 	.word	0x00000000
	.align		4
        /*0004*/ 	.word	0xffffffff
	.align		4
        /*0008*/ 	.word	0x00000000
	.align		4
        /*000c*/ 	.word	0xfffffffe
	.align		4
        /*0010*/ 	.word	0x00000000
	.align		4
        /*0014*/ 	.word	0xfffffffd
	.align		4
        /*0018*/ 	.word	0x00000000
	.align		4
        /*001c*/ 	.word	0xfffffffc


//--------------------- .text.gluon_tcgen05       --------------------------
	.section	.text.gluon_tcgen05,"ax",@progbits
	.align	128
        .global         gluon_tcgen05
        .type           gluon_tcgen05,@function
        .size           gluon_tcgen05,(.L_x_81 - gluon_tcgen05)
        .other          gluon_tcgen05,@"STO_CUDA_ENTRY STV_DEFAULT"
gluon_tcgen05:
.text.gluon_tcgen05:
[----:B------:R-:W1:Y:S01]  /*0000*/  LDC R1, c[0x0][0x37c] ;  /* 0x0000df00ff017b82 */ /* 0x000e620000000800 */
[----:B------:R-:W2:Y:S02]  /*0010*/  S2R R0, SR_TID.X ;  /* 0x0000000000007919 */ /* 0x000ea40000002100 */
[----:B--2---:R-:W-:-:S13]  /*0020*/  ISETP.GE.U32.AND P2, PT, R0, 0x20, PT ;  /* 0x000000200000780c */ /* 0x004fda0003f46070 */
[----:B------:R-:W-:Y:S05]  /*0030*/  @P2 BRA `(.L_x_0) ;  /* 0x0000000000b82947 */ /* 0x000fea0003800000 */
[----:B------:R-:W2:Y:S01]  /*0040*/  S2UR UR6, SR_CgaCtaId ;  /* 0x00000000000679c3 */ /* 0x000ea20000008800 */
[----:B------:R-:W-:Y:S01]  /*0050*/  NOP ;  /* 0x0000000000007918 */ /* 0x000fe20000000000 */
[----:B------:R-:W-:Y:S02]  /*0060*/  UMOV UR4, 0x40 ;  /* 0x0000004000047882 */ /* 0x000fe40000000000 */
[----:B--2---:R-:W-:-:S09]  /*0070*/  ULEA UR4, UR6, UR4, 0x18 ;  /* 0x0000000406047291 */ /* 0x004fd2000f8ec0ff */
[----:B------:R-:W2:Y:S01]  /*0080*/  LDS.U8 R2, [UR4] ;  /* 0x00000004ff027984 */ /* 0x000ea20008000000 */
[----:B------:R-:W-:Y:S02]  /*0090*/  UMOV UR4, 0x400 ;  /* 0x0000040000047882 */ /* 0x000fe40000000000 */
[----:B------:R-:W-:Y:S01]  /*00a0*/  ULEA UR4, UR6, UR4, 0x18 ;  /* 0x0000000406047291 */ /* 0x000fe2000f8ec0ff */
[----:B--2---:R-:W-:-:S13]  /*00b0*/  ISETP.NE.AND P0, PT, R2, RZ, PT ;  /* 0x000000ff0200720c */ /* 0x004fda0003f05270 */
[----:B------:R-:W-:Y:S05]  /*00c0*/  @P0 BRA `(.L_x_1) ;  /* 0x00000000007c0947 */ /* 0x000fea0003800000 */
[----:B------:R-:W-:-:S13]  /*00d0*/  ELECT P0, URZ, PT ;  /* 0x0000000000ff782f */ /* 0x000fda0003800000 */
[----:B------:R-:W-:Y:S05]  /*00e0*/  @!P0 BRA `(.L_x_2) ;  /* 0x0000000000848947 */ /* 0x000fea0003800000 */
[----:B------:R-:W-:Y:S01]  /*00f0*/  UMOV UR5, 0x8 ;  /* 0x0000000800057882 */ /* 0x000fe20000000000 */
[----:B------:R-:W-:Y:S02]  /*0100*/  IMAD.MOV.U32 R5, RZ, RZ, 0x1 ;  /* 0x00000001ff057424 */ /* 0x000fe400078e00ff */
[----:B------:R-:W-:Y:S02]  /*0110*/  IMAD.MOV.U32 R3, RZ, RZ, 0xff ;  /* 0x000000ffff037424 */ /* 0x000fe400078e00ff */
[----:B------:R-:W-:Y:S04]  /*0120*/  DEPBAR.LE SB2, 0x36 ;  /* 0x0000ad800000791a */ /* 0x000fe80000000000 */
[----:B------:R-:W2:Y:S02]  /*0130*/  UTCATOMSWS.FIND_AND_SET.ALIGN UP0, UR5, UR5 ;  /* 0x00000005000575e3 */ /* 0x000ea40008000800 */
[----:B--2---:R-:W-:-:S04]  /*0140*/  PLOP3.LUT P0, PT, PT, PT, UP0, 0x80, 0x8 ;  /* 0x000000000008781c */ /* 0x004fc80003f0f008 */
[----:B------:R-:W-:-:S04]  /*0150*/  SEL R2, RZ, 0xffffffff, !P0 ;  /* 0xffffffffff027807 */ /* 0x000fc80004000000 */
[----:B------:R-:W-:Y:S01]  /*0160*/  ISETP.NE.AND P0, PT, R2, RZ, PT ;  /* 0x000000ff0200720c */ /* 0x000fe20003f05270 */
[----:B------:R-:W-:-:S12]  /*0170*/  IMAD.U32 R2, RZ, RZ, UR5 ;  /* 0x00000005ff027e24 */ /* 0x000fd8000f8e00ff */
[----:B------:R-:W-:Y:S05]  /*0180*/  @P0 BRA `(.L_x_3) ;  /* 0x0000000000240947 */ /* 0x000fea0003800000 */
.L_x_4:
[----:B------:R-:W-:Y:S05]  /*0190*/  NANOSLEEP 0x64 ;  /* 0x000000640000795d */ /* 0x000fea0003800000 */
[----:B------:R-:W-:-:S05]  /*01a0*/  UMOV UR5, 0x8 ;  /* 0x0000000800057882 */ /* 0x000fca0000000000 */
[----:B------:R-:W-:Y:S04]  /*01b0*/  DEPBAR.LE SB2, 0x36 ;  /* 0x0000ad800000791a */ /* 0x000fe80000000000 */
[----:B------:R-:W2:Y:S02]  /*01c0*/  UTCATOMSWS.FIND_AND_SET.ALIGN UP0, UR5, UR5 ;  /* 0x00000005000575e3 */ /* 0x000ea40008000800 */
[----:B--2---:R-:W-:-:S04]  /*01d0*/  PLOP3.LUT P0, PT, PT, PT, UP0, 0x80, 0x8 ;  /* 0x000000000008781c */ /* 0x004fc80003f0f008 */
[----:B------:R-:W-:-:S04]  /*01e0*/  SEL R2, RZ, 0xffffffff, !P0 ;  /* 0xffffffffff027807 */ /* 0x000fc80004000000 */
[----:B------:R-:W-:Y:S01]  /*01f0*/  ISETP.NE.AND P0, PT, R2, RZ, PT ;  /* 0x000000ff0200720c */ /* 0x000fe20003f05270 */
[----:B------:R-:W-:-:S12]  /*0200*/  IMAD.U32 R2, RZ, RZ, UR5 ;  /* 0x00000005ff027e24 */ /* 0x000fd8000f8e00ff */
[----:B------:R-:W-:Y:S05]  /*0210*/  @!P0 BRA `(.L_x_4) ;  /* 0xfffffffc00dc8947 */ /* 0x000fea000383ffff */
.L_x_3:
[C---:B------:R-:W-:Y:S01]  /*0220*/  VIADD R4, R2.reuse, 0x10 ;  /* 0x0000001002047836 */ /* 0x040fe20000000000 */
[----:B------:R-:W-:Y:S01]  /*0230*/  UMOV UR5, 0x50 ;  /* 0x0000005000057882 */ /* 0x000fe20000000000 */
[----:B------:R-:W-:Y:S01]  /*0240*/  SHF.L.U32 R3, R3, R2, RZ ;  /* 0x0000000203037219 */ /* 0x000fe200000006ff */
[----:B------:R-:W-:Y:S01]  /*0250*/  ULEA UR5, UR6, UR5, 0x18 ;  /* 0x0000000506057291 */ /* 0x000fe2000f8ec0ff */
[----:B------:R-:W-:Y:S01]  /*0260*/  IMAD.SHL.U32 R2, R2, 0x20, RZ ;  /* 0x0000002002027824 */ /* 0x000fe200078e00ff */
[----:B------:R-:W-:-:S04]  /*0270*/  SHF.L.U32 R4, R5, R4, RZ ;  /* 0x0000000405047219 */ /* 0x000fc800000006ff */
[----:B------:R-:W-:-:S05]  /*0280*/  LOP3.LUT R3, R4, R3, RZ, 0xfc, !PT ;  /* 0x0000000304037212 */ /* 0x000fca00078efcff */
[----:B------:R2:W-:Y:S04]  /*0290*/  ATOMS.OR RZ, [UR5], R3 ;  /* 0x00000003ffff798c */ /* 0x0005e8000b000005 */
[----:B------:R2:W-:Y:S01]  /*02a0*/  STS [UR4], R2 ;  /* 0x00000002ff007988 */ /* 0x0005e20008000804 */
[----:B------:R-:W-:Y:S05]  /*02b0*/  BRA `(.L_x_2) ;  /* 0x0000000000107947 */ /* 0x000fea0003800000 */
.L_x_1:
[----:B------:R-:W-:Y:S01]  /*02c0*/  IMAD.MOV.U32 R3, RZ, RZ, -0x1 ;  /* 0xffffffffff037424 */ /* 0x000fe200078e00ff */
[----:B------:R-:W-:-:S04]  /*02d0*/  MOV R2, 0x300 ;  /* 0x0000030000027802 */ /* 0x000fc80000000f00 */
[----:B------:R2:W-:Y:S03]  /*02e0*/  STS [UR4], R3 ;  /* 0x00000003ff007988 */ /* 0x0005e60008000804 */
[----:B-12---:R-:W-:Y:S05]  /*02f0*/  CALL.REL.NOINC `($__internal_1_$__cuda_sm10x_tcgen05_guardrail_trap_phase_invalid_during_alloc) ;  /* 0x0000002800f47944 */ /* 0x006fea0003c00000 */
.L_x_2:
[----:B------:R-:W-:Y:S05]  /*0300*/  WARPSYNC.ALL ;  /* 0x0000000000007948 */ /* 0x000fea0003800000 */
[----:B------:R-:W-:Y:S01]  /*0310*/  NOP ;  /* 0x0000000000007918 */ /* 0x000fe20000000000 */
.L_x_0:
[----:B------:R-:W3:Y:S08]  /*0320*/  S2UR UR4, SR_CgaCtaId ;  /* 0x00000000000479c3 */ /* 0x000ef00000008800 */
[----:B------:R-:W-:Y:S01]  /*0330*/  BAR.SYNC.DEFER_BLOCKING 0x0 ;  /* 0x0000000000007b1d */ /* 0x000fe20000010000 */
[----:B------:R-:W-:-:S05]  /*0340*/  LOP3.LUT R132, R0, 0xff, RZ, 0xc0, !PT ;  /* 0x000000ff00847812 */ /* 0x000fca00078ec0ff */
[----:B------:R-:W-:Y:S02]  /*0350*/  UMOV UR12, 0x400 ;  /* 0x00000400000c7882 */ /* 0x000fe40000000000 */
[----:B------:R-:W4:Y:S08]  /*0360*/  LDC R4, c[0x0][0x398] ;  /* 0x0000e600ff047b82 */ /* 0x000f300000000800 */
[----:B------:R-:W5:Y:S01]  /*0370*/  LDC R12, c[0x0][0x3a0] ;  /* 0x0000e800ff0c7b82 */ /* 0x000f620000000800 */
[----:B---3--:R-:W-:-:S07]  /*0380*/  ULEA UR12, UR4, UR12, 0x18 ;  /* 0x0000000c040c7291 */ /* 0x008fce000f8ec0ff */
[----:B------:R-:W3:Y:S02]  /*0390*/  S2UR UR13, SR_CTAID.Y ;  /* 0x00000000000d79c3 */ /* 0x000ee40000002600 */
[----:B--2---:R-:W2:Y:S06]  /*03a0*/  LDS R3, [UR12] ;  /* 0x0000000cff037984 */ /* 0x004eac0008000800 */
[----:B------:R-:W-:Y:S06]  /*03b0*/  BAR.SYNC.DEFER_BLOCKING 0x0 ;  /* 0x0000000000007b1d */ /* 0x000fec0000010000 */
[----:B------:R-:W-:Y:S05]  /*03c0*/  @P2 BRA `(.L_x_5) ;  /* 0x0000000000182947 */ /* 0x000fea0003800000 */
[----:B------:R-:W-:Y:S01]  /*03d0*/  ELECT P0, URZ, PT ;  /* 0x0000000000ff782f */ /* 0x000fe20003800000 */
[----:B------:R-:W-:Y:S01]  /*03e0*/  IMAD.MOV.U32 R2, RZ, RZ, 0x1 ;  /* 0x00000001ff027424 */ /* 0x000fe200078e00ff */
[----:B------:R-:W-:Y:S01]  /*03f0*/  UMOV UR5, 0x40 ;  /* 0x0000004000057882 */ /* 0x000fe20000000000 */
[----:B------:R-:W-:Y:S01]  /*0400*/  UVIRTCOUNT.DEALLOC.SMPOOL 0x80 ;  /* 0x000000800000784c */ /* 0x000fe20000000000 */
[----:B------:R-:W-:-:S09]  /*0410*/  ULEA UR5, UR4, UR5, 0x18 ;  /* 0x0000000504057291 */ /* 0x000fd2000f8ec0ff */
[----:B------:R5:W-:Y:S03]  /*0420*/  @P0 STS.U8 [UR5], R2 ;  /* 0x00000002ff000988 */ /* 0x000be60008000005 */
.L_x_5:
[----:B------:R-:W5:Y:S01]  /*0430*/  S2UR UR4, SR_CTAID.Z ;  /* 0x00000000000479c3 */ /* 0x000f620000002700 */
[----:B------:R-:W4:Y:S01]  /*0440*/  LDCU UR5, c[0x0][0x370] ;  /* 0x00006e00ff0577ac */ /* 0x000f220008000800 */
[----:B------:R-:W-:Y:S01]  /*0450*/  ISETP.GE.U32.AND P0, PT, R132, 0x20, PT ;  /* 0x000000208400780c */ /* 0x000fe20003f06070 */
[----:B----4-:R-:W-:Y:S01]  /*0460*/  VIADD R4, R4, 0xffffffff ;  /* 0xffffffff04047836 */ /* 0x010fe20000000000 */
[C---:B------:R-:W-:Y:S01]  /*0470*/  ISETP.NE.U32.AND P3, PT, R132.reuse, RZ, PT ;  /* 0x000000ff8400720c */ /* 0x040fe20003f65070 */
[----:B------:R-:W5:Y:S01]  /*0480*/  LDCU UR6, c[0x0][0x374] ;  /* 0x00006e80ff0677ac */ /* 0x000f620008000800 */
[----:B------:R-:W-:Y:S01]  /*0490*/  LEA R10, R132, UR12, 0x2 ;  /* 0x0000000c840a7c11 */ /* 0x000fe2000f8e10ff */
[----:B-----5:R-:W-:Y:S01]  /*04a0*/  VIADD R11, R12, 0xffffffff ;  /* 0xffffffff0c0b7836 */ /* 0x020fe20000000000 */
[----:B------:R-:W4:Y:S01]  /*04b0*/  S2UR UR7, SR_CTAID.X ;  /* 0x00000000000779c3 */ /* 0x000f220000002500 */
[----:B------:R-:W5:Y:S01]  /*04c0*/  LDCU.64 UR14, c[0x0][0x3c0] ;  /* 0x00007800ff0e77ac */ /* 0x000f620008000a00 */
[----:B--2---:R-:W-:Y:S01]  /*04d0*/  R2UR UR24, R3 ;  /* 0x00000000031872ca */ /* 0x004fe200000e0000 */
[----:B------:R-:W-:Y:S04]  /*04e0*/  BSSY.RECONVERGENT B0, `(.L_x_6) ;  /* 0x0000011000007945 */ /* 0x000fe80003800200 */
[----:B------:R2:W-:Y:S01]  /*04f0*/  @!P0 STS [R10], RZ ;  /* 0x000000ff0a008388 */ /* 0x0005e20000000800 */
[----:B------:R-:W-:-:S03]  /*0500*/  NOP ;  /* 0x0000000000007918 */ /* 0x000fc60000000000 */
[----:B------:R2:W-:Y:S01]  /*0510*/  @!P3 STS [UR12+0x24], R4 ;  /* 0x00002404ff00b988 */ /* 0x0005e2000800080c */
[----:B---3--:R-:W-:-:S03]  /*0520*/  UIMAD UR4, UR4, UR6, UR13 ;  /* 0x00000006040472a4 */ /* 0x008fc6000f8e020d */
[----:B------:R2:W-:Y:S01]  /*0530*/  @!P3 STS [UR12+0x20], R11 ;  /* 0x0000200bff00b988 */ /* 0x0005e2000800080c */
[----:B----4-:R-:W-:-:S04]  /*0540*/  UIMAD UR4, UR4, UR5, UR7 ;  /* 0x00000005040472a4 */ /* 0x010fc8000f8e0207 */
[----:B------:R-:W-:-:S04]  /*0550*/  UIMAD UR4, UR4, 0x180, URZ ;  /* 0x00000180040478a4 */ /* 0x000fc8000f8e02ff */
[----:B-----5:R-:W-:-:S04]  /*0560*/  UIADD3 UR20, UP0, UPT, UR4, UR14, URZ ;  /* 0x0000000e04147290 */ /* 0x020fc8000ff1e0ff */
[----:B------:R-:W-:Y:S01]  /*0570*/  ULEA.HI.X.SX32 UR21, UR4, UR15, 0x1, UP0 ;  /* 0x0000000f04157291 */ /* 0x000fe200080f0eff */
[----:B--2---:R-:W-:Y:S11]  /*0580*/  @P3 BRA `(.L_x_7) ;  /* 0x0000000000183947 */ /* 0x004ff60003800000 */
[----:B------:R-:W2:Y:S01]  /*0590*/  LDS R2, [UR12+0x8] ;  /* 0x0000080cff027984 */ /* 0x000ea20008000800 */
[----:B------:R-:W3:Y:S01]  /*05a0*/  LDC.64 R6, c[0x0][0x380] ;  /* 0x0000e000ff067b82 */ /* 0x000ee20000000a00 */
[----:B------:R-:W-:Y:S02]  /*05b0*/  IMAD.MOV.U32 R3, RZ, RZ, 0x70 ;  /* 0x00000070ff037424 */ /* 0x000fe400078e00ff */
[----:B---3--:R3:W-:Y:S03]  /*05c0*/  STS.64 [UR12], R6 ;  /* 0x00000006ff007988 */ /* 0x0087e60008000a0c */
[----:B--2---:R-:W-:-:S05]  /*05d0*/  LOP3.LUT R2, R2, 0x10, R3, 0xd8, !PT ;  /* 0x0000001002027812 */ /* 0x004fca00078ed803 */
[----:B------:R3:W-:Y:S02]  /*05e0*/  STS [UR12+0x8], R2 ;  /* 0x00000802ff007988 */ /* 0x0007e4000800080c */
.L_x_7:
[----:B------:R-:W-:Y:S05]  /*05f0*/  BSYNC.RECONVERGENT B0 ;  /* 0x0000000000007941 */ /* 0x000fea0003800200 */
.L_x_6:
[----:B------:R-:W-:Y:S04]  /*0600*/  BSSY.RECONVERGENT B0, `(.L_x_8) ;  /* 0x000000a000007945 */ /* 0x000fe80003800200 */
[----:B------:R-:W-:Y:S05]  /*0610*/  @P3 BRA `(.L_x_9) ;  /* 0x0000000000203947 */ /* 0x000fea0003800000 */
[----:B---3--:R-:W2:Y:S01]  /*0620*/  LDS R2, [UR12+0x34] ;  /* 0x0000340cff027984 */ /* 0x008ea20008000800 */
[----:B------:R-:W-:Y:S02]  /*0630*/  IMAD.MOV.U32 R3, RZ, RZ, 0x1f000000 ;  /* 0x1f000000ff037424 */ /* 0x000fe400078e00ff */
[----:B------:R-:W-:Y:S01]  /*0640*/  @!P3 IMAD.MOV.U32 R5, RZ, RZ, 0x7f ;  /* 0x0000007fff05b424 */ /* 0x000fe200078e00ff */
[----:B------:R-:W3:Y:S02]  /*0650*/  @!P3 LDS R6, [UR12+0x38] ;  /* 0x0000380cff06b984 */ /* 0x000ee40008000800 */
[----:B--2---:R-:W-:Y:S02]  /*0660*/  LOP3.LUT R2, R2, 0xff000000, R3, 0xb8, !PT ;  /* 0xff00000002027812 */ /* 0x004fe400078eb803 */
[----:B---3--:R-:W-:-:S03]  /*0670*/  @!P3 LOP3.LUT R3, R6, 0xff, R5, 0xb8, !PT ;  /* 0x000000ff0603b812 */ /* 0x008fc600078eb805 */
[----:B------:R2:W-:Y:S04]  /*0680*/  STS [UR12+0x34], R2 ;  /* 0x00003402ff007988 */ /* 0x0005e8000800080c */
[----:B------:R2:W-:Y:S02]  /*0690*/  @!P3 STS [UR12+0x38], R3 ;  /* 0x00003803ff00b988 */ /* 0x0005e4000800080c */
.L_x_9:
[----:B------:R-:W-:Y:S05]  /*06a0*/  BSYNC.RECONVERGENT B0 ;  /* 0x0000000000007941 */ /* 0x000fea0003800200 */
.L_x_8:
[----:B------:R-:W-:Y:S04]  /*06b0*/  BSSY.RECONVERGENT B0, `(.L_x_10) ;  /* 0x000000e000007945 */ /* 0x000fe80003800200 */
[----:B------:R-:W-:Y:S05]  /*06c0*/  @P3 BRA `(.L_x_11) ;  /* 0x0000000000303947 */ /* 0x000fea0003800000 */
[----:B--2---:R-:W2:Y:S01]  /*06d0*/  LDS R3, [UR12+0x34] ;  /* 0x0000340cff037984 */ /* 0x004ea20008000800 */
[----:B------:R-:W4:Y:S03]  /*06e0*/  LDC.64 R8, c[0x0][0x3a8] ;  /* 0x0000ea00ff087b82 */ /* 0x000f260000000a00 */
[----:B---3--:R-:W3:Y:S01]  /*06f0*/  LDS R2, [UR12+0x1c] ;  /* 0x00001c0cff027984 */ /* 0x008ee20008000800 */
[C---:B----4-:R-:W-:Y:S01]  /*0700*/  SHF.L.U64.HI R6, R8.reuse, 0x1, R9 ;  /* 0x0000000108067819 */ /* 0x050fe20000010209 */
[----:B------:R-:W-:-:S03]  /*0710*/  IMAD.SHL.U32 R5, R8, 0x2, RZ ;  /* 0x0000000208057824 */ /* 0x000fc600078e00ff */
[--C-:B------:R-:W-:Y:S02]  /*0720*/  SHF.R.U32.HI R7, RZ, 0x4, R6.reuse ;  /* 0x00000004ff077819 */ /* 0x100fe40000011606 */
[----:B------:R-:W-:-:S05]  /*0730*/  SHF.R.U64 R5, R5, 0x4, R6 ;  /* 0x0000000405057819 */ /* 0x000fca0000001206 */
[----:B------:R4:W-:Y:S01]  /*0740*/  STS [UR12+0xc], R5 ;  /* 0x00000c05ff007988 */ /* 0x0009e2000800080c */
[----:B--2---:R-:W-:Y:S02]  /*0750*/  LOP3.LUT R3, R3, 0x7, RZ, 0xb8, !PT ;  /* 0x0000000703037812 */ /* 0x004fe400078eb8ff */
[----:B---3--:R-:W-:-:S03]  /*0760*/  LOP3.LUT R2, R2, 0xf, R7, 0xb8, !PT ;  /* 0x0000000f02027812 */ /* 0x008fc600078eb807 */
[----:B------:R4:W-:Y:S04]  /*0770*/  STS [UR12+0x34], R3 ;  /* 0x00003403ff007988 */ /* 0x0009e8000800080c */
[----:B------:R4:W-:Y:S02]  /*0780*/  STS [UR12+0x1c], R2 ;  /* 0x00001c02ff007988 */ /* 0x0009e4000800080c */
.L_x_11:
[----:B------:R-:W-:Y:S05]  /*0790*/  BSYNC.RECONVERGENT B0 ;  /* 0x0000000000007941 */ /* 0x000fea0003800200 */
.L_x_10:
[----:B------:R-:W-:Y:S04]  /*07a0*/  BSSY.RECONVERGENT B1, `(.L_x_12) ;  /* 0x000001a000017945 */ /* 0x000fe80003800200 */
[----:B------:R-:W-:Y:S04]  /*07b0*/  BSSY.RELIABLE B0, `(.L_x_13) ;  /* 0x0000015000007945 */ /* 0x000fe80003800100 */
[----:B------:R-:W-:Y:S05]  /*07c0*/  @P3 BRA `(.L_x_14) ;  /* 0x0000000000203947 */ /* 0x000fea0003800000 */
[----:B--234-:R-:W2:Y:S02]  /*07d0*/  LDS R2, [UR12+0x34] ;  /* 0x0000340cff027984 */ /* 0x01cea40008000800 */
[----:B--2---:R-:W-:-:S05]  /*07e0*/  LOP3.LUT R2, R2, 0x38, RZ, 0xb8, !PT ;  /* 0x0000003802027812 */ /* 0x004fca00078eb8ff */
[----:B------:R2:W-:Y:S01]  /*07f0*/  STS [UR12+0x34], R2 ;  /* 0x00003402ff007988 */ /* 0x0005e2000800080c */
[----:B------:R-:W-:Y:S05]  /*0800*/  @P3 BRA `(.L_x_15) ;  /* 0x0000000000203947 */ /* 0x000fea0003800000 */
[----:B--2---:R-:W2:Y:S01]  /*0810*/  LDS R2, [UR12+0x8] ;  /* 0x0000080cff027984 */ /* 0x004ea20008000800 */
[----:B------:R-:W-:-:S05]  /*0820*/  IMAD.MOV.U32 R3, RZ, RZ, 0x780 ;  /* 0x00000780ff037424 */ /* 0x000fca00078e00ff */
[----:B--2---:R-:W-:-:S05]  /*0830*/  LOP3.LUT R2, R2, 0x300, R3, 0xd8, !PT ;  /* 0x0000030002027812 */ /* 0x004fca00078ed803 */
[----:B------:R5:W-:Y:S02]  /*0840*/  STS [UR12+0x8], R2 ;  /* 0x00000802ff007988 */ /* 0x000be4000800080c */
.L_x_14:
[----:B------:R-:W-:Y:S05]  /*0850*/  @P3 BRA `(.L_x_16) ;  /* 0x0000000000283947 */ /* 0x000fea0003800000 */
[----:B--2345:R-:W2:Y:S02]  /*0860*/  LDS R2, [UR12+0x8] ;  /* 0x0000080cff027984 */ /* 0x03cea40008000800 */
[----:B--2---:R-:W-:-:S05]  /*0870*/  LOP3.LUT R2, R2, 0x1800, RZ, 0xb8, !PT ;  /* 0x0000180002027812 */ /* 0x004fca00078eb8ff */
[----:B------:R3:W-:Y:S02]  /*0880*/  STS [UR12+0x8], R2 ;  /* 0x00000802ff007988 */ /* 0x0007e4000800080c */
.L_x_15:
[----:B------:R-:W-:Y:S05]  /*0890*/  @P3 BREAK.RELIABLE B0 ;  /* 0x0000000000003942 */ /* 0x000fea0003800100 */
[----:B------:R-:W-:Y:S05]  /*08a0*/  @P3 BRA `(.L_x_17) ;  /* 0x0000000000243947 */ /* 0x000fea0003800000 */
[----:B------:R-:W4:Y:S01]  /*08b0*/  LDS R3, [UR12+0x8] ;  /* 0x0000080cff037984 */ /* 0x000f220008000800 */
[----:B--23--:R-:W-:-:S05]  /*08c0*/  IMAD.MOV.U32 R2, RZ, RZ, 0x6000 ;  /* 0x00006000ff027424 */ /* 0x00cfca00078e00ff */
[----:B----4-:R-:W-:-:S04]  /*08d0*/  LOP3.LUT R2, R3, 0x4000, R2, 0xd8, !PT ;  /* 0x0000400003027812 */ /* 0x010fc800078ed802 */
[----:B------:R-:W-:-:S05]  /*08e0*/  LOP3.LUT R2, R2, 0x400000, RZ, 0xb8, !PT ;  /* 0x0040000002027812 */ /* 0x000fca00078eb8ff */
[----:B------:R2:W-:Y:S02]  /*08f0*/  STS [UR12+0x8], R2 ;  /* 0x00000802ff007988 */ /* 0x0005e4000800080c */
.L_x_16:
[----:B------:R-:W-:Y:S05]  /*0900*/  BSYNC.RELIABLE B0 ;  /* 0x0000000000007941 */ /* 0x000fea0003800100 */
.L_x_13:
[----:B--2345:R-:W2:Y:S02]  /*0910*/  @!P3 LDS R2, [UR12+0x8] ;  /* 0x0000080cff02b984 */ /* 0x03cea40008000800 */
[----:B--2---:R-:W-:-:S05]  /*0920*/  @!P3 LOP3.LUT R2, R2, 0x8000, RZ, 0xb8, !PT ;  /* 0x000080000202b812 */ /* 0x004fca00078eb8ff */
[----:B------:R4:W-:Y:S02]  /*0930*/  @!P3 STS [UR12+0x8], R2 ;  /* 0x00000802ff00b988 */ /* 0x0009e4000800080c */
.L_x_17:
[----:B------:R-:W-:Y:S05]  /*0940*/  BSYNC.RECONVERGENT B1 ;  /* 0x0000000000017941 */ /* 0x000fea0003800200 */
.L_x_12:
[----:B------:R-:W-:Y:S05]  /*0950*/  WARPSYNC.ALL ;  /* 0x0000000000007948 */ /* 0x000fea0003800000 */
[----:B------:R-:W-:Y:S01]  /*0960*/  NOP ;  /* 0x0000000000007918 */ /* 0x000fe20000000000 */
[----:B------:R-:W5:Y:S02]  /*0970*/  LDC R5, c[0x0][0x39c] ;  /* 0x0000e700ff057b82 */ /* 0x000f640000000800 */
[----:B-----5:R-:W-:Y:S01]  /*0980*/  VIADD R5, R5, 0xffffffff ;  /* 0xffffffff05057836 */ /* 0x020fe20000000000 */
[----:B------:R-:W-:Y:S06]  /*0990*/  @P0 BRA `(.L_x_18) ;  /* 0x0000000000300947 */ /* 0x000fec0003800000 */
[----:B--234-:R-:W2:Y:S01]  /*09a0*/  S2R R2, SR_LANEID ;  /* 0x0000000000027919 */ /* 0x01cea20000000000 */
[----:B------:R-:W-:Y:S05]  /*09b0*/  WARPSYNC.ALL ;  /* 0x0000000000007948 */ /* 0x000fea0003800000 */
[----:B------:R-:W-:Y:S01]  /*09c0*/  NOP ;  /* 0x0000000000007918 */ /* 0x000fe20000000000 */
[----:B--2---:R-:W-:-:S05]  /*09d0*/  IMAD.SHL.U32 R6, R2, 0x4, RZ ;  /* 0x0000000402067824 */ /* 0x004fca00078e00ff */
[----:B------:R-:W2:Y:S01]  /*09e0*/  LDS R7, [R6+UR12] ;  /* 0x0000000c06077984 */ /* 0x000ea20008000800 */
[----:B------:R-:W-:-:S05]  /*09f0*/  IADD3 R2, P1, PT, R6, UR20, RZ ;  /* 0x0000001406027c10 */ /* 0x000fca000ff3e0ff */
[----:B------:R-:W-:-:S05]  /*0a00*/  IMAD.X R3, RZ, RZ, UR21, P1 ;  /* 0x00000015ff037e24 */ /* 0x000fca00088e06ff */
[----:B--2---:R5:W2:Y:S01]  /*0a10*/  ATOMG.E.EXCH.STRONG.GPU PT, RZ, [R2], R7 ;  /* 0x0000000702ff73a8 */ /* 0x004aa200041ee100 */
[----:B------:R-:W-:-:S04]  /*0a20*/  DEPBAR {5,4,3,2,1,0} ;  /* 0x0000003f0000791a */ /* 0x000fc80000000000 */
[----:B------:R-:W3:Y:S02]  /*0a30*/  CCTL.E.C.LDCU.IV.DEEP [UR20] ;  /* 0x0000000014007540 */ /* 0x000ee40009c08000 */
[----:B---3--:R5:W-:Y:S01]  /*0a40*/  UTMACCTL.IV [UR20] ;  /* 0x00000000140079b9 */ /* 0x008be20008000000 */
[----:B------:R-:W-:Y:S01]  /*0a50*/  NOP ;  /* 0x0000000000007918 */ /* 0x000fe20000000000 */
.L_x_18:
[----:B------:R-:W-:Y:S05]  /*0a60*/  @P0 BRA `(.L_x_19) ;  /* 0x00000000000c0947 */ /* 0x000fea0003800000 */
[----:B------:R0:W-:Y:S01]  /*0a70*/  UTMACMDFLUSH ;  /* 0x00000000000079b7 */ /* 0x0001e20000000000 */
[----:B------:R-:W-:Y:S05]  /*0a80*/  @P0 BRA `(.L_x_19) ;  /* 0x0000000000040947 */ /* 0x000fea0003800000 */
[----:B------:R-:W-:-:S04]  /*0a90*/  DEPBAR.LE SB0, 0x0 ;  /* 0x000080000000791a */ /* 0x000fc80000000000 */
.L_x_19:
[----:B------:R-:W-:Y:S05]  /*0aa0*/  WARPSYNC.ALL ;  /* 0x0000000000007948 */ /* 0x000fea0003800000 */
[----:B------:R-:W-:Y:S01]  /*0ab0*/  NOP ;  /* 0x0000000000007918 */ /* 0x000fe20000000000 */
[----:B--2---:R-:W-:Y:S06]  /*0ac0*/  BAR.SYNC.DEFER_BLOCKING 0x0 ;  /* 0x0000000000007b1d */ /* 0x004fec0000010000 */
[----:B------:R-:W-:Y:S02]  /*0ad0*/  BSSY.RECONVERGENT B1, `(.L_x_20) ;  /* 0x000000b000017945 */ /* 0x000fe40003800200 */
[----:B------:R-:W-:Y:S06]  /*0ae0*/  BAR.SYNC.DEFER_BLOCKING 0x0 ;  /* 0x0000000000007b1d */ /* 0x000fec0000010000 */
[----:B------:R2:W-:Y:S01]  /*0af0*/  @!P0 STS [R10], RZ ;  /* 0x000000ff0a008388 */ /* 0x0005e20000000800 */
[----:B------:R-:W-:Y:S01]  /*0b00*/  NOP ;  /* 0x0000000000007918 */ /* 0x000fe20000000000 */
[----:B------:R-:W-:Y:S05]  /*0b10*/  @P3 BRA `(.L_x_21) ;  /* 0x0000000000183947 */ /* 0x000fea0003800000 */
[----:B---345:R-:W3:Y:S01]  /*0b20*/  LDS R2, [UR12+0x8] ;  /* 0x0000080cff027984 */ /* 0x038ee20008000800 */
[----:B------:R-:W4:Y:S01]  /*0b30*/  LDC.64 R6, c[0x0][0x388] ;  /* 0x0000e200ff067b82 */ /* 0x000f220000000a00 */
[----:B------:R-:W-:Y:S02]  /*0b40*/  IMAD.MOV.U32 R3, RZ, RZ, 0x70 ;  /* 0x00000070ff037424 */ /* 0x000fe400078e00ff */
[----:B----4-:R4:W-:Y:S03]  /*0b50*/  STS.64 [UR12], R6 ;  /* 0x00000006ff007988 */ /* 0x0109e60008000a0c */
[----:B---3--:R-:W-:-:S05]  /*0b60*/  LOP3.LUT R2, R2, 0x10, R3, 0xd8, !PT ;  /* 0x0000001002027812 */ /* 0x008fca00078ed803 */
[----:B------:R4:W-:Y:S02]  /*0b70*/  STS [UR12+0x8], R2 ;  /* 0x00000802ff007988 */ /* 0x0009e4000800080c */
.L_x_21:
[----:B-----5:R-:W-:Y:S05]  /*0b80*/  BSYNC.RECONVERGENT B1 ;  /* 0x0000000000017941 */ /* 0x020fea0003800200 */
.L_x_20:
[----:B------:R-:W-:Y:S04]  /*0b90*/  BSSY.RECONVERGENT B1, `(.L_x_22) ;  /* 0x000000a000017945 */ /* 0x000fe80003800200 */
[----:B------:R-:W-:Y:S05]  /*0ba0*/  @P3 BRA `(.L_x_23) ;  /* 0x0000000000203947 */ /* 0x000fea0003800000 */
[----:B---34-:R-:W3:Y:S01]  /*0bb0*/  LDS R2, [UR12+0x34] ;  /* 0x0000340cff027984 */ /* 0x018ee20008000800 */
[----:B------:R-:W-:Y:S02]  /*0bc0*/  IMAD.MOV.U32 R3, RZ, RZ, 0x3f000000 ;  /* 0x3f000000ff037424 */ /* 0x000fe400078e00ff */
[----:B------:R-:W-:Y:S01]  /*0bd0*/  @!P3 IMAD.MOV.U32 R6, RZ, RZ, 0x1f ;  /* 0x0000001fff06b424 */ /* 0x000fe200078e00ff */
[----:B------:R-:W4:Y:S02]  /*0be0*/  @!P3 LDS R7, [UR12+0x38] ;  /* 0x0000380cff07b984 */ /* 0x000f240008000800 */
[----:B---3--:R-:W-:Y:S02]  /*0bf0*/  LOP3.LUT R2, R2, 0xff000000, R3, 0xb8, !PT ;  /* 0xff00000002027812 */ /* 0x008fe400078eb803 */
[----:B----4-:R-:W-:-:S03]  /*0c00*/  @!P3 LOP3.LUT R3, R7, 0xff, R6, 0xb8, !PT ;  /* 0x000000ff0703b812 */ /* 0x010fc600078eb806 */
[----:B------:R5:W-:Y:S04]  /*0c10*/  STS [UR12+0x34], R2 ;  /* 0x00003402ff007988 */ /* 0x000be8000800080c */
[----:B------:R5:W-:Y:S02]  /*0c20*/  @!P3 STS [UR12+0x38], R3 ;  /* 0x00003803ff00b988 */ /* 0x000be4000800080c */
.L_x_23:
[----:B------:R-:W-:Y:S05]  /*0c30*/  BSYNC.RECONVERGENT B1 ;  /* 0x0000000000017941 */ /* 0x000fea0003800200 */
.L_x_22:
[----:B------:R-:W-:Y:S04]  /*0c40*/  BSSY.RECONVERGENT B1, `(.L_x_24) ;  /* 0x0000004000017945 */ /* 0x000fe80003800200 */
[----:B------:R-:W-:Y:S05]  /*0c50*/  @P3 BRA `(.L_x_25) ;  /* 0x0000000000083947 */ /* 0x000fea0003800000 */
[----:B------:R2:W-:Y:S04]  /*0c60*/  STS [UR12+0x24], R11 ;  /* 0x0000240bff007988 */ /* 0x0005e8000800080c */
[----:B------:R2:W-:Y:S02]  /*0c70*/  STS [UR12+0x20], R5 ;  /* 0x00002005ff007988 */ /* 0x0005e4000800080c */
.L_x_25:
[----:B------:R-:W-:Y:S05]  /*0c80*/  BSYNC.RECONVERGENT B1 ;  /* 0x0000000000017941 */ /* 0x000fea0003800200 */
.L_x_24:
[----:B------:R-:W-:Y:S04]  /*0c90*/  BSSY.RECONVERGENT B1, `(.L_x_26) ;  /* 0x000000e000017945 */ /* 0x000fe80003800200 */
[----:B------:R-:W-:Y:S05]  /*0ca0*/  @P3 BRA `(.L_x_27) ;  /* 0x0000000000303947 */ /* 0x000fea0003800000 */
[----:B-----5:R-:W5:Y:S01]  /*0cb0*/  LDS R3, [UR12+0x34] ;  /* 0x0000340cff037984 */ /* 0x020f620008000800 */
[----:B----4-:R-:W4:Y:S03]  /*0cc0*/  LDC.64 R6, c[0x0][0x3b0] ;  /* 0x0000ec00ff067b82 */ /* 0x010f260000000a00 */
[----:B---3--:R-:W3:Y:S01]  /*0cd0*/  LDS R2, [UR12+0x1c] ;  /* 0x00001c0cff027984 */ /* 0x008ee20008000800 */
[C---:B----4-:R-:W-:Y:S01]  /*0ce0*/  SHF.L.U64.HI R7, R6.reuse, 0x1, R7 ;  /* 0x0000000106077819 */ /* 0x050fe20000010207 */
[----:B------:R-:W-:-:S03]  /*0cf0*/  IMAD.SHL.U32 R6, R6, 0x2, RZ ;  /* 0x0000000206067824 */ /* 0x000fc600078e00ff */
[--C-:B------:R-:W-:Y:S02]  /*0d00*/  SHF.R.U32.HI R9, RZ, 0x4, R7.reuse ;  /* 0x00000004ff097819 */ /* 0x100fe40000011607 */
[----:B------:R-:W-:-:S05]  /*0d10*/  SHF.R.U64 R6, R6, 0x4, R7 ;  /* 0x0000000406067819 */ /* 0x000fca0000001207 */
[----:B------:R4:W-:Y:S01]  /*0d20*/  STS [UR12+0xc], R6 ;  /* 0x00000c06ff007988 */ /* 0x0009e2000800080c */
[----:B-----5:R-:W-:Y:S02]  /*0d30*/  LOP3.LUT R3, R3, 0x7, RZ, 0xb8, !PT ;  /* 0x0000000703037812 */ /* 0x020fe400078eb8ff */
[----:B---3--:R-:W-:-:S03]  /*0d40*/  LOP3.LUT R2, R2, 0xf, R9, 0xb8, !PT ;  /* 0x0000000f02027812 */ /* 0x008fc600078eb809 */
[----:B------:R4:W-:Y:S04]  /*0d50*/  STS [UR12+0x34], R3 ;  /* 0x00003403ff007988 */ /* 0x0009e8000800080c */
[----:B------:R4:W-:Y:S02]  /*0d60*/  STS [UR12+0x1c], R2 ;  /* 0x00001c02ff007988 */ /* 0x0009e4000800080c */
.L_x_27:
[----:B------:R-:W-:Y:S05]  /*0d70*/  BSYNC.RECONVERGENT B1 ;  /* 0x0000000000017941 */ /* 0x000fea0003800200 */
.L_x_26:
[----:B------:R-:W-:Y:S04]  /*0d80*/  BSSY.RECONVERGENT B2, `(.L_x_28) ;  /* 0x000001a000027945 */ /* 0x000fe80003800200 */
[----:B------:R-:W-:Y:S04]  /*0d90*/  BSSY.RELIABLE B1, `(.L_x_29) ;  /* 0x0000015000017945 */ /* 0x000fe80003800100 */
[----:B------:R-:W-:Y:S05]  /*0da0*/  @P3 BRA `(.L_x_30) ;  /* 0x0000000000203947 */ /* 0x000fea0003800000 */
[----:B---345:R-:W3:Y:S02]  /*0db0*/  LDS R2, [UR12+0x34] ;  /* 0x0000340cff027984 */ /* 0x038ee40008000800 */
[----:B---3--:R-:W-:-:S05]  /*0dc0*/  LOP3.LUT R2, R2, 0x38, RZ, 0xb8, !PT ;  /* 0x0000003802027812 */ /* 0x008fca00078eb8ff */
[----:B------:R3:W-:Y:S01]  /*0dd0*/  STS [UR12+0x34], R2 ;  /* 0x00003402ff007988 */ /* 0x0007e2000800080c */
[----:B------:R-:W-:Y:S05]  /*0de0*/  @P3 BRA `(.L_x_31) ;  /* 0x0000000000203947 */ /* 0x000fea0003800000 */
[----:B---3--:R-:W3:Y:S01]  /*0df0*/  LDS R2, [UR12+0x8] ;  /* 0x0000080cff027984 */ /* 0x008ee20008000800 */
[----:B------:R-:W-:-:S05]  /*0e00*/  IMAD.MOV.U32 R3, RZ, RZ, 0x780 ;  /* 0x00000780ff037424 */ /* 0x000fca00078e00ff */
[----:B---3--:R-:W-:-:S05]  /*0e10*/  LOP3.LUT R2, R2, 0x300, R3, 0xd8, !PT ;  /* 0x0000030002027812 */ /* 0x008fca00078ed803 */
[----:B------:R3:W-:Y:S02]  /*0e20*/  STS [UR12+0x8], R2 ;  /* 0x00000802ff007988 */ /* 0x0007e4000800080c */
.L_x_30:
[----:B------:R-:W-:Y:S05]  /*0e30*/  @P3 BRA `(.L_x_32) ;  /* 0x0000000000283947 */ /* 0x000fea0003800000 */
[----:B---345:R-:W3:Y:S02]  /*0e40*/  LDS R2, [UR12+0x8] ;  /* 0x0000080cff027984 */ /* 0x038ee40008000800 */
[----:B---3--:R-:W-:-:S05]  /*0e50*/  LOP3.LUT R2, R2, 0x1800, RZ, 0xb8, !PT ;  /* 0x0000180002027812 */ /* 0x008fca00078eb8ff */
[----:B------:R4:W-:Y:S02]  /*0e60*/  STS [UR12+0x8], R2 ;  /* 0x00000802ff007988 */ /* 0x0009e4000800080c */
.L_x_31:
[----:B------:R-:W-:Y:S05]  /*0e70*/  @P3 BREAK.RELIABLE B1 ;  /* 0x0000000000013942 */ /* 0x000fea0003800100 */
[----:B------:R-:W-:Y:S05]  /*0e80*/  @P3 BRA `(.L_x_33) ;  /* 0x0000000000243947 */ /* 0x000fea0003800000 */
[----:B---34-:R-:W3:Y:S01]  /*0e90*/  LDS R2, [UR12+0x8] ;  /* 0x0000080cff027984 */ /* 0x018ee20008000800 */
[----:B------:R-:W-:-:S05]  /*0ea0*/  IMAD.MOV.U32 R3, RZ, RZ, 0x6000 ;  /* 0x00006000ff037424 */ /* 0x000fca00078e00ff */
[----:B---3--:R-:W-:-:S04]  /*0eb0*/  LOP3.LUT R2, R2, 0x6000, R3, 0xd8, !PT ;  /* 0x0000600002027812 */ /* 0x008fc800078ed803 */
[----:B------:R-:W-:-:S05]  /*0ec0*/  LOP3.LUT R2, R2, 0x400000, RZ, 0xb8, !PT ;  /* 0x0040000002027812 */ /* 0x000fca00078eb8ff */
[----:B------:R3:W-:Y:S02]  /*0ed0*/  STS [UR12+0x8], R2 ;  /* 0x00000802ff007988 */ /* 0x0007e4000800080c */
.L_x_32:
[----:B------:R-:W-:Y:S05]  /*0ee0*/  BSYNC.RELIABLE B1 ;  /* 0x0000000000017941 */ /* 0x000fea0003800100 */
.L_x_29:
[----:B---345:R-:W3:Y:S02]  /*0ef0*/  @!P3 LDS R2, [UR12+0x8] ;  /* 0x0000080cff02b984 */ /* 0x038ee40008000800 */
[----:B---3--:R-:W-:-:S05]  /*0f00*/  @!P3 LOP3.LUT R2, R2, 0x8000, RZ, 0xb8, !PT ;  /* 0x000080000202b812 */ /* 0x008fca00078eb8ff */
[----:B------:R5:W-:Y:S02]  /*0f10*/  @!P3 STS [UR12+0x8], R2 ;  /* 0x00000802ff00b988 */ /* 0x000be4000800080c */
.L_x_33:
[----:B------:R-:W-:Y:S05]  /*0f20*/  BSYNC.RECONVERGENT B2 ;  /* 0x0000000000027941 */ /* 0x000fea0003800200 */
.L_x_28:
[----:B------:R-:W-:Y:S05]  /*0f30*/  WARPSYNC.ALL ;  /* 0x0000000000007948 */ /* 0x000fea0003800000 */
[----:B------:R-:W-:Y:S01]  /*0f40*/  NOP ;  /* 0x0000000000007918 */ /* 0x000fe20000000000 */
[----:B------:R-:W-:-:S04]  /*0f50*/  UIADD3 UR5, UPT, UPT, UR4, 0x80, URZ ;  /* 0x0000008004057890 */ /* 0x000fc8000fffe0ff */
[----:B------:R-:W-:-:S04]  /*0f60*/  UIADD3 UR22, UP0, UPT, UR5, UR14, URZ ;  /* 0x0000000e05167290 */ /* 0x000fc8000ff1e0ff */
[----:B------:R-:W-:Y:S01]  /*0f70*/  ULEA.HI.X.SX32 UR23, UR5, UR15, 0x1, UP0 ;  /* 0x0000000f05177291 */ /* 0x000fe200080f0eff */
[----:B------:R-:W-:Y:S11]  /*0f80*/  @P0 BRA `(.L_x_34) ;  /* 0x0000000000300947 */ /* 0x000ff60003800000 */
[----:B---345:R-:W3:Y:S01]  /*0f90*/  S2R R2, SR_LANEID ;  /* 0x0000000000027919 */ /* 0x038ee20000000000 */
[----:B------:R-:W-:Y:S05]  /*0fa0*/  WARPSYNC.ALL ;  /* 0x0000000000007948 */ /* 0x000fea0003800000 */
[----:B------:R-:W-:Y:S01]  /*0fb0*/  NOP ;  /* 0x0000000000007918 */ /* 0x000fe20000000000 */
[----:B---3--:R-:W-:-:S05]  /*0fc0*/  IMAD.SHL.U32 R6, R2, 0x4, RZ ;  /* 0x0000000402067824 */ /* 0x008fca00078e00ff */
[----:B------:R-:W3:Y:S01]  /*0fd0*/  LDS R7, [R6+UR12] ;  /* 0x0000000c06077984 */ /* 0x000ee20008000800 */
[----:B------:R-:W-:-:S05]  /*0fe0*/  IADD3 R2, P1, PT, R6, UR22, RZ ;  /* 0x0000001606027c10 */ /* 0x000fca000ff3e0ff */
[----:B------:R-:W-:-:S05]  /*0ff0*/  IMAD.X R3, RZ, RZ, UR23, P1 ;  /* 0x00000017ff037e24 */ /* 0x000fca00088e06ff */
[----:B---3--:R3:W4:Y:S01]  /*1000*/  ATOMG.E.EXCH.STRONG.GPU PT, RZ, [R2], R7 ;  /* 0x0000000702ff73a8 */ /* 0x00872200041ee100 */
[----:B------:R-:W-:-:S04]  /*1010*/  DEPBAR {5,4,3,2,1,0} ;  /* 0x0000003f0000791a */ /* 0x000fc80000000000 */
[----:B------:R-:W5:Y:S02]  /*1020*/  CCTL.E.C.LDCU.IV.DEEP [UR22] ;  /* 0x0000000016007540 */ /* 0x000f640009c08000 */
[----:B-----5:R3:W-:Y:S01]  /*1030*/  UTMACCTL.IV [UR22] ;  /* 0x00000000160079b9 */ /* 0x0207e20008000000 */
[----:B------:R-:W-:Y:S01]  /*1040*/  NOP ;  /* 0x0000000000007918 */ /* 0x000fe20000000000 */
.L_x_34:
[----:B------:R-:W-:Y:S05]  /*1050*/  @P0 BRA `(.L_x_35) ;  /* 0x00000000000c0947 */ /* 0x000fea0003800000 */
[----:B------:R0:W-:Y:S01]  /*1060*/  UTMACMDFLUSH ;  /* 0x00000000000079b7 */ /* 0x0001e20000000000 */
[----:B------:R-:W-:Y:S05]  /*1070*/  @P0 BRA `(.L_x_35) ;  /* 0x0000000000040947 */ /* 0x000fea0003800000 */
[----:B------:R-:W-:-:S04]  /*1080*/  DEPBAR.LE SB0, 0x0 ;  /* 0x000080000000791a */ /* 0x000fc80000000000 */
.L_x_35:
[----:B------:R-:W-:Y:S05]  /*1090*/  WARPSYNC.ALL ;  /* 0x0000000000007948 */ /* 0x000fea0003800000 */
[----:B------:R-:W-:Y:S01]  /*10a0*/  NOP ;  /* 0x0000000000007918 */ /* 0x000fe20000000000 */
[----:B----4-:R-:W-:Y:S06]  /*10b0*/  BAR.SYNC.DEFER_BLOCKING 0x0 ;  /* 0x0000000000007b1d */ /* 0x010fec0000010000 */
[----:B------:R-:W-:Y:S02]  /*10c0*/  BSSY.RECONVERGENT B2, `(.L_x_36) ;  /* 0x000000b000027945 */ /* 0x000fe40003800200 */
[----:B------:R-:W-:Y:S06]  /*10d0*/  BAR.SYNC.DEFER_BLOCKING 0x0 ;  /* 0x0000000000007b1d */ /* 0x000fec0000010000 */
[----:B------:R4:W-:Y:S01]  /*10e0*/  @!P0 STS [R10], RZ ;  /* 0x000000ff0a008388 */ /* 0x0009e20000000800 */
[----:B------:R-:W-:Y:S01]  /*10f0*/  NOP ;  /* 0x0000000000007918 */ /* 0x000fe20000000000 */
[----:B------:R-:W-:Y:S05]  /*1100*/  @P3 BRA `(.L_x_37) ;  /* 0x0000000000183947 */ /* 0x000fea0003800000 */
[----:B---3-5:R-:W3:Y:S01]  /*1110*/  LDS R2, [UR12+0x8] ;  /* 0x0000080cff027984 */ /* 0x028ee20008000800 */
[----:B------:R-:W5:Y:S01]  /*1120*/  LDC.64 R6, c[0x0][0x390] ;  /* 0x0000e400ff067b82 */ /* 0x000f620000000a00 */
[----:B------:R-:W-:Y:S02]  /*1130*/  IMAD.MOV.U32 R3, RZ, RZ, 0x70 ;  /* 0x00000070ff037424 */ /* 0x000fe400078e00ff */
[----:B-----5:R5:W-:Y:S03]  /*1140*/  STS.64 [UR12], R6 ;  /* 0x00000006ff007988 */ /* 0x020be60008000a0c */
[----:B---3--:R-:W-:-:S05]  /*1150*/  LOP3.LUT R2, R2, 0x10, R3, 0xd8, !PT ;  /* 0x0000001002027812 */ /* 0x008fca00078ed803 */
[----:B------:R5:W-:Y:S02]  /*1160*/  STS [UR12+0x8], R2 ;  /* 0x00000802ff007988 */ /* 0x000be4000800080c */
.L_x_37:
[----:B---3--:R-:W-:Y:S05]  /*1170*/  BSYNC.RECONVERGENT B2 ;  /* 0x0000000000027941 */ /* 0x008fea0003800200 */
.L_x_36:
[----:B------:R-:W-:Y:S04]  /*1180*/  BSSY.RECONVERGENT B3, `(.L_x_38) ;  /* 0x0000011000037945 */ /* 0x000fe80003800200 */
[----:B------:R-:W-:Y:S04]  /*1190*/  BSSY.RELIABLE B2, `(.L_x_39) ;  /* 0x000000e000027945 */ /* 0x000fe80003800100 */
[----:B------:R-:W-:Y:S05]  /*11a0*/  @P3 BRA `(.L_x_40) ;  /* 0x0000000000243947 */ /* 0x000fea0003800000 */
[----:B-----5:R-:W3:Y:S01]  /*11b0*/  LDS R2, [UR12+0x34] ;  /* 0x0000340cff027984 */ /* 0x020ee20008000800 */
[----:B------:R-:W-:-:S05]  /*11c0*/  IMAD.MOV.U32 R3, RZ, RZ, 0x3f000000 ;  /* 0x3f000000ff037424 */ /* 0x000fca00078e00ff */
[----:B---3--:R-:W-:-:S05]  /*11d0*/  LOP3.LUT R2, R2, 0xff000000, R3, 0xb8, !PT ;  /* 0xff00000002027812 */ /* 0x008fca00078eb803 */
[----:B------:R3:W-:Y:S01]  /*11e0*/  STS [UR12+0x34], R2 ;  /* 0x00003402ff007988 */ /* 0x0007e2000800080c */
[----:B------:R-:W-:Y:S05]  /*11f0*/  @P3 BRA `(.L_x_41) ;  /* 0x00000000001c3947 */ /* 0x000fea0003800000 */
[----:B---3--:R-:W3:Y:S01]  /*1200*/  LDS R2, [UR12+0x38] ;  /* 0x0000380cff027984 */ /* 0x008ee20008000800 */
[----:B------:R-:W-:-:S05]  /*1210*/  IMAD.MOV.U32 R3, RZ, RZ, 0x7f ;  /* 0x0000007fff037424 */ /* 0x000fca00078e00ff */
[----:B---3--:R-:W-:-:S05]  /*1220*/  LOP3.LUT R2, R2, 0xff, R3, 0xb8, !PT ;  /* 0x000000ff02027812 */ /* 0x008fca00078eb803 */
[----:B------:R3:W-:Y:S02]  /*1230*/  STS [UR12+0x38], R2 ;  /* 0x00003802ff007988 */ /* 0x0007e4000800080c */
.L_x_40:
[----:B------:R-:W-:Y:S05]  /*1240*/  @P3 BREAK.RELIABLE B2 ;  /* 0x0000000000023942 */ /* 0x000fea0003800100 */
[----:B------:R-:W-:Y:S05]  /*1250*/  @P3 BRA `(.L_x_42) ;  /* 0x00000000000c3947 */ /* 0x000fea0003800000 */
[----:B------:R2:W-:Y:S02]  /*1260*/  STS [UR12+0x20], R5 ;  /* 0x00002005ff007988 */ /* 0x0005e4000800080c */
.L_x_41:
[----:B------:R-:W-:Y:S05]  /*1270*/  BSYNC.RELIABLE B2 ;  /* 0x0000000000027941 */ /* 0x000fea0003800100 */
.L_x_39:
[----:B------:R2:W-:Y:S02]  /*1280*/  @!P3 STS [UR12+0x24], R4 ;  /* 0x00002404ff00b988 */ /* 0x0005e4000800080c */
.L_x_42:
[----:B------:R-:W-:Y:S05]  /*1290*/  BSYNC.RECONVERGENT B3 ;  /* 0x0000000000037941 */ /* 0x000fea0003800200 */
.L_x_38:
[----:B------:R-:W-:Y:S05]  /*12a0*/  WARPSYNC.ALL ;  /* 0x0000000000007948 */ /* 0x000fea0003800000 */
[----:B------:R-:W-:Y:S01]  /*12b0*/  NOP ;  /* 0x0000000000007918 */ /* 0x000fe20000000000 */
[----:B------:R-:W-:Y:S04]  /*12c0*/  BSSY.RECONVERGENT B3, `(.L_x_43) ;  /* 0x000000e000037945 */ /* 0x000fe80003800200 */
[----:B------:R-:W-:Y:S05]  /*12d0*/  @P3 BRA `(.L_x_44) ;  /* 0x0000000000303947 */ /* 0x000fea0003800000 */
[----:B------:R-:W2:Y:S02]  /*12e0*/  LDS R3, [UR12+0x34] ;  /* 0x0000340cff037984 */ /* 0x000ea40008000800 */
[----:B--2---:R-:W2:Y:S02]  /*12f0*/  LDC.64 R4, c[0x0][0x3b8] ;  /* 0x0000ee00ff047b82 */ /* 0x004ea40000000a00 */
[----:B---3-5:R-:W3:Y:S01]  /*1300*/  LDS R2, [UR12+0x1c] ;  /* 0x00001c0cff027984 */ /* 0x028ee20008000800 */
[C---:B--2---:R-:W-:Y:S01]  /*1310*/  SHF.L.U64.HI R5, R4.reuse, 0x1, R5 ;  /* 0x0000000104057819 */ /* 0x044fe20000010205 */
[----:B------:R-:W-:-:S03]  /*1320*/  IMAD.SHL.U32 R4, R4, 0x2, RZ ;  /* 0x0000000204047824 */ /* 0x000fc600078e00ff */
[--C-:B------:R-:W-:Y:S02]  /*1330*/  SHF.R.U32.HI R7, RZ, 0x4, R5.reuse ;  /* 0x00000004ff077819 */ /* 0x100fe40000011605 */
[----:B------:R-:W-:-:S05]  /*1340*/  SHF.R.U64 R4, R4, 0x4, R5 ;  /* 0x0000000404047819 */ /* 0x000fca0000001205 */
[----:B------:R2:W-:Y:S01]  /*1350*/  STS [UR12+0xc], R4 ;  /* 0x00000c04ff007988 */ /* 0x0005e2000800080c */
[----:B------:R-:W-:Y:S02]  /*1360*/  LOP3.LUT R3, R3, 0x7, RZ, 0xb8, !PT ;  /* 0x0000000703037812 */ /* 0x000fe400078eb8ff */
[----:B---3--:R-:W-:-:S03]  /*1370*/  LOP3.LUT R2, R2, 0xf, R7, 0xb8, !PT ;  /* 0x0000000f02027812 */ /* 0x008fc600078eb807 */
[----:B------:R2:W-:Y:S04]  /*1380*/  STS [UR12+0x34], R3 ;  /* 0x00003403ff007988 */ /* 0x0005e8000800080c */
[----:B------:R2:W-:Y:S02]  /*1390*/  STS [UR12+0x1c], R2 ;  /* 0x00001c02ff007988 */ /* 0x0005e4000800080c */
.L_x_44:
[----:B------:R-:W-:Y:S05]  /*13a0*/  BSYNC.RECONVERGENT B3 ;  /* 0x0000000000037941 */ /* 0x000fea0003800200 */
.L_x_43:
[----:B------:R-:W-:Y:S04]  /*13b0*/  BSSY.RECONVERGENT B4, `(.L_x_45) ;  /* 0x000001a000047945 */ /* 0x000fe80003800200 */
[----:B------:R-:W-:Y:S04]  /*13c0*/  BSSY.RELIABLE B3, `(.L_x_46) ;  /* 0x0000015000037945 */ /* 0x000fe80003800100 */
[----:B------:R-:W-:Y:S05]  /*13d0*/  @P3 BRA `(.L_x_47) ;  /* 0x0000000000203947 */ /* 0x000fea0003800000 */
[----:B--23-5:R-:W2:Y:S02]  /*13e0*/  LDS R2, [UR12+0x34] ;  /* 0x0000340cff027984 */ /* 0x02cea40008000800 */
[----:B--2---:R-:W-:-:S05]  /*13f0*/  LOP3.LUT R2, R2, 0x38, RZ, 0xb8, !PT ;  /* 0x0000003802027812 */ /* 0x004fca00078eb8ff */
[----:B------:R2:W-:Y:S01]  /*1400*/  STS [UR12+0x34], R2 ;  /* 0x00003402ff007988 */ /* 0x0005e2000800080c */
[----:B------:R-:W-:Y:S05]  /*1410*/  @P3 BRA `(.L_x_48) ;  /* 0x0000000000203947 */ /* 0x000fea0003800000 */
[----:B--2---:R-:W2:Y:S01]  /*1420*/  LDS R2, [UR12+0x8] ;  /* 0x0000080cff027984 */ /* 0x004ea20008000800 */
[----:B------:R-:W-:-:S05]  /*1430*/  IMAD.MOV.U32 R3, RZ, RZ, 0x780 ;  /* 0x00000780ff037424 */ /* 0x000fca00078e00ff */
[----:B--2---:R-:W-:-:S05]  /*1440*/  LOP3.LUT R2, R2, 0x300, R3, 0xd8, !PT ;  /* 0x0000030002027812 */ /* 0x004fca00078ed803 */
[----:B------:R2:W-:Y:S02]  /*1450*/  STS [UR12+0x8], R2 ;  /* 0x00000802ff007988 */ /* 0x0005e4000800080c */
.L_x_47:
[----:B------:R-:W-:Y:S05]  /*1460*/  @P3 BRA `(.L_x_49) ;  /* 0x0000000000283947 */ /* 0x000fea0003800000 */
[----:B--23-5:R-:W2:Y:S02]  /*1470*/  LDS R2, [UR12+0x8] ;  /* 0x0000080cff027984 */ /* 0x02cea40008000800 */
[----:B--2---:R-:W-:-:S05]  /*1480*/  LOP3.LUT R2, R2, 0x1800, RZ, 0xb8, !PT ;  /* 0x0000180002027812 */ /* 0x004fca00078eb8ff */
[----:B------:R3:W-:Y:S02]  /*1490*/  STS [UR12+0x8], R2 ;  /* 0x00000802ff007988 */ /* 0x0007e4000800080c */
.L_x_48:
[----:B------:R-:W-:Y:S05]  /*14a0*/  @P3 BREAK.RELIABLE B3 ;  /* 0x0000000000033942 */ /* 0x000fea0003800100 */
[----:B------:R-:W-:Y:S05]  /*14b0*/  @P3 BRA `(.L_x_50) ;  /* 0x0000000000243947 */ /* 0x000fea0003800000 */
[----:B--23--:R-:W2:Y:S01]  /*14c0*/  LDS R2, [UR12+0x8] ;  /* 0x0000080cff027984 */ /* 0x00cea20008000800 */
[----:B------:R-:W-:-:S05]  /*14d0*/  IMAD.MOV.U32 R3, RZ, RZ, 0x6000 ;  /* 0x00006000ff037424 */ /* 0x000fca00078e00ff */
[----:B--2---:R-:W-:-:S04]  /*14e0*/  LOP3.LUT R2, R2, 0x6000, R3, 0xd8, !PT ;  /* 0x0000600002027812 */ /* 0x004fc800078ed803 */
[----:B------:R-:W-:-:S05]  /*14f0*/  LOP3.LUT R2, R2, 0x400000, RZ, 0xb8, !PT ;  /* 0x0040000002027812 */ /* 0x000fca00078eb8ff */
[----:B------:R2:W-:Y:S02]  /*1500*/  STS [UR12+0x8], R2 ;  /* 0x00000802ff007988 */ /* 0x0005e4000800080c */
.L_x_49:
[----:B------:R-:W-:Y:S05]  /*1510*/  BSYNC.RELIABLE B3 ;  /* 0x0000000000037941 */ /* 0x000fea0003800100 */
.L_x_46:
[----:B--23-5:R-:W2:Y:S02]  /*1520*/  @!P3 LDS R2, [UR12+0x8] ;  /* 0x0000080cff02b984 */ /* 0x02cea40008000800 */
[----:B--2---:R-:W-:-:S05]  /*1530*/  @!P3 LOP3.LUT R2, R2, 0x8000, RZ, 0xb8, !PT ;  /* 0x000080000202b812 */ /* 0x004fca00078eb8ff */
[----:B------:R5:W-:Y:S02]  /*1540*/  @!P3 STS [UR12+0x8], R2 ;  /* 0x00000802ff00b988 */ /* 0x000be4000800080c */
.L_x_50:
[----:B------:R-:W-:Y:S05]  /*1550*/  BSYNC.RECONVERGENT B4 ;  /* 0x0000000000047941 */ /* 0x000fea0003800200 */
.L_x_45:
[----:B------:R-:W-:Y:S05]  /*1560*/  WARPSYNC.ALL ;  /* 0x0000000000007948 */ /* 0x000fea0003800000 */
[----:B------:R-:W-:Y:S01]  /*1570*/  NOP ;  /* 0x0000000000007918 */ /* 0x000fe20000000000 */
[----:B------:R-:W-:-:S04]  /*1580*/  UIADD3 UR4, UPT, UPT, UR4, 0x100, URZ ;  /* 0x0000010004047890 */ /* 0x000fc8000fffe0ff */
[----:B------:R-:W-:-:S04]  /*1590*/  UIADD3 UR14, UP0, UPT, UR4, UR14, URZ ;  /* 0x0000000e040e7290 */ /* 0x000fc8000ff1e0ff */
[----:B------:R-:W-:Y:S01]  /*15a0*/  ULEA.HI.X.SX32 UR15, UR4, UR15, 0x1, UP0 ;  /* 0x0000000f040f7291 */ /* 0x000fe200080f0eff */
[----:B------:R-:W-:Y:S11]  /*15b0*/  @P0 BRA `(.L_x_51) ;  /* 0x0000000000300947 */ /* 0x000ff60003800000 */
[----:B--23-5:R-:W2:Y:S01]  /*15c0*/  S2R R2, SR_LANEID ;  /* 0x0000000000027919 */ /* 0x02cea20000000000 */
[----:B------:R-:W-:Y:S05]  /*15d0*/  WARPSYNC.ALL ;  /* 0x0000000000007948 */ /* 0x000fea0003800000 */
[----:B------:R-:W-:Y:S01]  /*15e0*/  NOP ;  /* 0x0000000000007918 */ /* 0x000fe20000000000 */
[----:B--2---:R-:W-:-:S05]  /*15f0*/  IMAD.SHL.U32 R4, R2, 0x4, RZ ;  /* 0x0000000402047824 */ /* 0x004fca00078e00ff */
[----:B------:R-:W2:Y:S01]  /*1600*/  LDS R5, [R4+UR12] ;  /* 0x0000000c04057984 */ /* 0x000ea20008000800 */
[----:B------:R-:W-:-:S05]  /*1610*/  IADD3 R2, P1, PT, R4, UR14, RZ ;  /* 0x0000000e04027c10 */ /* 0x000fca000ff3e0ff */
[----:B------:R-:W-:-:S05]  /*1620*/  IMAD.X R3, RZ, RZ, UR15, P1 ;  /* 0x0000000fff037e24 */ /* 0x000fca00088e06ff */
[----:B--2---:R2:W3:Y:S01]  /*1630*/  ATOMG.E.EXCH.STRONG.GPU PT, RZ, [R2], R5 ;  /* 0x0000000502ff73a8 */ /* 0x0044e200041ee100 */
[----:B------:R-:W-:-:S04]  /*1640*/  DEPBAR {5,4,3,2,1,0} ;  /* 0x0000003f0000791a */ /* 0x000fc80000000000 */
[----:B------:R-:W5:Y:S02]  /*1650*/  CCTL.E.C.LDCU.IV.DEEP [UR14] ;  /* 0x000000000e007540 */ /* 0x000f640009c08000 */
[----:B-----5:R2:W-:Y:S01]  /*1660*/  UTMACCTL.IV [UR14] ;  /* 0x000000000e0079b9 */ /* 0x0205e20008000000 */
[----:B------:R-:W-:Y:S01]  /*1670*/  NOP ;  /* 0x0000000000007918 */ /* 0x000fe20000000000 */
.L_x_51:
[----:B------:R-:W-:Y:S05]  /*1680*/  @P0 BRA `(.L_x_52) ;  /* 0x00000000000c0947 */ /* 0x000fea0003800000 */
[----:B------:R0:W-:Y:S01]  /*1690*/  UTMACMDFLUSH ;  /* 0x00000000000079b7 */ /* 0x0001e20000000000 */
[----:B------:R-:W-:Y:S05]  /*16a0*/  @P0 BRA `(.L_x_52) ;  /* 0x0000000000040947 */ /* 0x000fea0003800000 */
[----:B------:R-:W-:-:S04]  /*16b0*/  DEPBAR.LE SB0, 0x0 ;  /* 0x000080000000791a */ /* 0x000fc80000000000 */
.L_x_52:
[----:B------:R-:W-:Y:S05]  /*16c0*/  WARPSYNC.ALL ;  /* 0x0000000000007948 */ /* 0x000fea0003800000 */
[----:B------:R-:W-:Y:S01]  /*16d0*/  NOP ;  /* 0x0000000000007918 */ /* 0x000fe20000000000 */
[----:B---3--:R-:W-:Y:S01]  /*16e0*/  BAR.SYNC.DEFER_BLOCKING 0x0 ;  /* 0x0000000000007b1d */ /* 0x008fe20000010000 */
[----:B--2--5:R-:W-:Y:S01]  /*16f0*/  SHF.R.U32.HI R2, RZ, 0x5, R0 ;  /* 0x00000005ff027819 */ /* 0x024fe20000011600 */
[----:B------:R-:W-:-:S03]  /*1700*/  USHF.L.U32 UR13, UR13, 0x8, URZ ;  /* 0x000000080d0d7899 */ /* 0x000fc600080006ff */
[----:B------:R-:W-:Y:S01]  /*1710*/  R2UR UR16, R2 ;  /* 0x00000000021072ca */ /* 0x000fe200000e0000 */
[----:B------:R-:W-:Y:S01]  /*1720*/  VOTEU.ALL UP0, P3 ;  /* 0x0000000000ff7886 */ /* 0x000fe20001800000 */
[----:B------:R-:W-:Y:S01]  /*1730*/  UMOV UR4, 0x1 ;  /* 0x0000000100047882 */ /* 0x000fe20000000000 */
[----:B------:R-:W-:Y:S01]  /*1740*/  VOTEU.ALL UP1, P3 ;  /* 0x0000000000ff7886 */ /* 0x000fe20001820000 */
[----:B------:R-:W-:Y:S02]  /*1750*/  BSSY.RECONVERGENT B4, `(.L_x_53) ;  /* 0x0000018000047945 */ /* 0x000fe40003800200 */
[----:B------:R-:W-:-:S04]  /*1760*/  @!UP0 UIADD3 UR8, UPT, UPT, -UR4, 0x100000, URZ ;  /* 0x0010000004088890 */ /* 0x000fc8000fffe1ff */
[----:B------:R-:W-:Y:S02]  /*1770*/  @!UP0 USHF.L.U32 UR9, UR8, 0xb, URZ ;  /* 0x0000000b08098899 */ /* 0x000fe400080006ff */
[----:B------:R-:W-:Y:S02]  /*1780*/  @!UP0 USHF.L.U32 UR8, UR8, 0x1, URZ ;  /* 0x0000000108088899 */ /* 0x000fe400080006ff */
[----:B------:R-:W-:-:S04]  /*1790*/  @!UP0 UIADD3 UR4, UPT, UPT, -UR4, 0x100000, URZ ;  /* 0x0010000004048890 */ /* 0x000fc8000fffe1ff */
[----:B------:R-:W-:Y:S02]  /*17a0*/  @!UP0 USHF.L.U32 UR5, UR4, 0xb, URZ ;  /* 0x0000000b04058899 */ /* 0x000fe400080006ff */
[----:B------:R-:W-:Y:S01]  /*17b0*/  @!UP0 USHF.L.U32 UR4, UR4, 0x1, URZ ;  /* 0x0000000104048899 */ /* 0x000fe200080006ff */
[----:B------:R-:W-:Y:S01]  /*17c0*/  VOTEU.ALL UP0, P3 ;  /* 0x0000000000ff7886 */ /* 0x000fe20001800000 */
[----:B------:R-:W2:Y:S04]  /*17d0*/  FENCE.VIEW.ASYNC.S ;  /* 0x00000000000073c6 */ /* 0x000ea80000000000 */
[----:B--2---:R2:W3:Y:S06]  /*17e0*/  @!UP0 SYNCS.EXCH.64 URZ, [UR12+0x12000], UR8 ;  /* 0x012000080cff85b2 */ /* 0x0044ec0008000100 */
[----:B------:R2:W3:Y:S02]  /*17f0*/  @!UP1 SYNCS.EXCH.64 URZ, [UR12+0x12020], UR4 ;  /* 0x012020040cff95b2 */ /* 0x0004e40008000100 */
[----:B---3--:R-:W-:Y:S06]  /*1800*/  BAR.SYNC.DEFER_BLOCKING 0x0 ;  /* 0x0000000000007b1d */ /* 0x008fec0000010000 */
[----:B------:R-:W-:Y:S05]  /*1810*/  @P3 BRA `(.L_x_54) ;  /* 0x00000000002c3947 */ /* 0x000fea0003800000 */
[----:B--2---:R-:W-:Y:S02]  /*1820*/  UMOV UR4, 0x1 ;  /* 0x0000000100047882 */ /* 0x004fe40000000000 */
[----:B------:R-:W-:-:S04]  /*1830*/  UIADD3 UR8, UPT, UPT, -UR4, 0x100000, URZ ;  /* 0x0010000004087890 */ /* 0x000fc8000fffe1ff */
[----:B------:R-:W-:Y:S02]  /*1840*/  USHF.L.U32 UR9, UR8, 0xb, URZ ;  /* 0x0000000b08097899 */ /* 0x000fe400080006ff */
[----:B------:R-:W-:Y:S02]  /*1850*/  USHF.L.U32 UR8, UR8, 0x1, URZ ;  /* 0x0000000108087899 */ /* 0x000fe400080006ff */
[----:B------:R-:W-:-:S04]  /*1860*/  UIADD3 UR4, UPT, UPT, -UR4, 0x100000, URZ ;  /* 0x0010000004047890 */ /* 0x000fc8000fffe1ff */
[----:B------:R-:W-:Y:S02]  /*1870*/  USHF.L.U32 UR5, UR4, 0xb, URZ ;  /* 0x0000000b04057899 */ /* 0x000fe400080006ff */
[----:B------:R-:W-:Y:S01]  /*1880*/  USHF.L.U32 UR4, UR4, 0x1, URZ ;  /* 0x0000000104047899 */ /* 0x000fe200080006ff */
[----:B------:R-:W2:Y:S03]  /*1890*/  FENCE.VIEW.ASYNC.S ;  /* 0x00000000000073c6 */ /* 0x000ea60000000000 */
[----:B--2---:R3:W5:Y:S08]  /*18a0*/  SYNCS.EXCH.64 URZ, [UR12+0x12008], UR8 ;  /* 0x012008080cff75b2 */ /* 0x0047700008000100 */
[----:B------:R3:W2:Y:S02]  /*18b0*/  SYNCS.EXCH.64 URZ, [UR12+0x12028], UR4 ;  /* 0x012028040cff75b2 */ /* 0x0006a40008000100 */
[----:B---3--:R-:W-:Y:S01]  /*18c0*/  NOP ;  /* 0x0000000000007918 */ /* 0x008fe20000000000 */
.L_x_54:
[----:B--2---:R-:W-:Y:S05]  /*18d0*/  BSYNC.RECONVERGENT B4 ;  /* 0x0000000000047941 */ /* 0x004fea0003800200 */
.L_x_53:
[----:B-----5:R-:W-:Y:S01]  /*18e0*/  BAR.SYNC.DEFER_BLOCKING 0x0 ;  /* 0x0000000000007b1d */ /* 0x020fe20000010000 */
[----:B------:R-:W-:Y:S01]  /*18f0*/  UIADD3 UR10, UPT, UPT, UR12, 0x12020, URZ ;  /* 0x000120200c0a7890 */ /* 0x000fe2000fffe0ff */
[----:B------:R-:W-:Y:S01]  /*1900*/  ISETP.GE.AND P0, PT, R12, 0x1, PT ;  /* 0x000000010c00780c */ /* 0x000fe20003f06270 */
[----:B------:R-:W-:-:S03]  /*1910*/  USHF.L.U32 UR11, UR7, 0x7, URZ ;  /* 0x00000007070b7899 */ /* 0x000fc600080006ff */
[----:B------:R-:W-:Y:S04]  /*1920*/  BSSY.RECONVERGENT B4, `(.L_x_55) ;  /* 0x000000d000047945 */ /* 0x000fe80003800200 */
[----:B------:R-:W-:Y:S05]  /*1930*/  @P3 BRA `(.L_x_56) ;  /* 0x00000000002c3947 */ /* 0x000fea0003800000 */
[----:B------:R-:W-:Y:S02]  /*1940*/  UMOV UR4, 0x1 ;  /* 0x0000000100047882 */ /* 0x000fe40000000000 */
[----:B------:R-:W-:-:S04]  /*1950*/  UIADD3 UR8, UPT, UPT, -UR4, 0x100000, URZ ;  /* 0x0010000004087890 */ /* 0x000fc8000fffe1ff */
[----:B------:R-:W-:Y:S02]  /*1960*/  USHF.L.U32 UR9, UR8, 0xb, URZ ;  /* 0x0000000b08097899 */ /* 0x000fe400080006ff */
[----:B------:R-:W-:Y:S02]  /*1970*/  USHF.L.U32 UR8, UR8, 0x1, URZ ;  /* 0x0000000108087899 */ /* 0x000fe400080006ff */
[----:B------:R-:W-:-:S04]  /*1980*/  UIADD3 UR4, UPT, UPT, -UR4, 0x100000, URZ ;  /* 0x0010000004047890 */ /* 0x000fc8000fffe1ff */
[----:B------:R-:W-:Y:S02]  /*1990*/  USHF.L.U32 UR5, UR4, 0xb, URZ ;  /* 0x0000000b04057899 */ /* 0x000fe400080006ff */
[----:B------:R-:W-:Y:S01]  /*19a0*/  USHF.L.U32 UR4, UR4, 0x1, URZ ;  /* 0x0000000104047899 */ /* 0x000fe200080006ff */
[----:B------:R-:W2:Y:S03]  /*19b0*/  FENCE.VIEW.ASYNC.S ;  /* 0x00000000000073c6 */ /* 0x000ea60000000000 */
[----:B--2---:R2:W3:Y:S08]  /*19c0*/  SYNCS.EXCH.64 URZ, [UR12+0x12010], UR8 ;  /* 0x012010080cff75b2 */ /* 0x0044f00008000100 */
[----:B------:R2:W5:Y:S01]  /*19d0*/  SYNCS.EXCH.64 URZ, [UR12+0x12030], UR4 ;  /* 0x012030040cff75b2 */ /* 0x0005620008000100 */
[----:B------:R-:W-:Y:S01]  /*19e0*/  NOP ;  /* 0x0000000000007918 */ /* 0x000fe20000000000 */
.L_x_56:
[----:B--2---:R-:W-:Y:S05]  /*19f0*/  BSYNC.RECONVERGENT B4 ;  /* 0x0000000000047941 */ /* 0x004fea0003800200 */
.L_x_55:
[----:B------:R-:W-:Y:S05]  /*1a00*/  @!P0 BRA `(.L_x_57) ;  /* 0x0000000800388947 */ /* 0x000fea0003800000 */
[----:B---3-5:R-:W-:Y:S01]  /*1a10*/  BAR.SYNC.DEFER_BLOCKING 0x0 ;  /* 0x0000000000007b1d */ /* 0x028fe20000010000 */
[----:B------:R-:W-:Y:S01]  /*1a20*/  ELECT P1, URZ, PT ;  /* 0x0000000000ff782f */ /* 0x000fe20003820000 */
[----:B------:R-:W-:Y:S01]  /*1a30*/  @!P3 IMAD.MOV.U32 R2, RZ, RZ, 0x6000 ;  /* 0x00006000ff02b424 */ /* 0x000fe200078e00ff */
[----:B------:R-:W-:Y:S02]  /*1a40*/  ULOP3.LUT UR6, UR16, 0x3, URZ, 0xc0, !UPT ;  /* 0x0000000310067892 */ /* 0x000fe4000f8ec0ff */
[----:B------:R-:W-:Y:S01]  /*1a50*/  ISETP.LT.U32.AND P1, PT, R132, 0x20, P1 ;  /* 0x000000208400780c */ /* 0x000fe20000f21070 */
[----:B------:R-:W-:Y:S02]  /*1a60*/  UIADD3 UR4, UPT, UPT, UR12, 0xc000, URZ ;  /* 0x0000c0000c047890 */ /* 0x000fe4000fffe0ff */
[----:B------:R-:W-:Y:S02]  /*1a70*/  ULEA UR28, UR6, UR12, 0xc ;  /* 0x0000000c061c7291 */ /* 0x000fe4000f8e60ff */
[----:B------:R-:W-:Y:S01]  /*1a80*/  ULEA UR30, UR6, UR13, 0x6 ;  /* 0x0000000d061e7291 */ /* 0x000fe2000f8e30ff */
[----:B------:R-:W-:Y:S01]  /*1a90*/  UMOV UR7, UR11 ;  /* 0x0000000b00077c82 */ /* 0x000fe20008000000 */
[----:B------:R-:W-:-:S04]  /*1aa0*/  ELECT P0, URZ, PT ;  /* 0x0000000000ff782f */ /* 0x000fc80003800000 */
[----:B------:R-:W-:Y:S02]  /*1ab0*/  ISETP.LT.U32.AND P0, PT, R132, 0x80, P0 ;  /* 0x000000808400780c */ /* 0x000fe40000701070 */
[----:B------:R-:W-:Y:S01]  /*1ac0*/  VOTEU.ANY UP0, P1 ;  /* 0x0000000000ff7886 */ /* 0x000fe20000800100 */
[----:B------:R-:W-:-:S04]  /*1ad0*/  VOTEU.ANY UP2, P1 ;  /* 0x0000000000ff7886 */ /* 0x000fc80000840100 */
[----:B------:R-:W-:Y:S02]  /*1ae0*/  @UP0 UIADD3 UR5, UPT, UPT, UR12, 0x12000, URZ ;  /* 0x000120000c050890 */ /* 0x000fe4000fffe0ff */
[----:B------:R2:W-:Y:S01]  /*1af0*/  @!P3 SYNCS.ARRIVE.TRANS64 RZ, [UR12+0x12000], R2 ;  /* 0x01200002ffffb9a7 */ /* 0x0005e2000800000c */
[----:B------:R-:W-:Y:S01]  /*1b00*/  @UP0 UMOV UR6, URZ ;  /* 0x000000ff00060c82 */ /* 0x000fe20008000000 */
[----:B------:R-:W-:Y:S01]  /*1b10*/  BAR.SYNC.DEFER_BLOCKING 0x0 ;  /* 0x0000000000007b1d */ /* 0x000fe20000010000 */
[----:B------:R-:W-:-:S05]  /*1b20*/  UISETP.NE.U32.AND UP0, UPT, UR16, URZ, UPT ;  /* 0x000000ff1000728c */ /* 0x000fca000bf05070 */
[----:B------:R-:W-:Y:S01]  /*1b30*/  VOTEU.ANY UP1, P0 ;  /* 0x0000000000ff7886 */ /* 0x000fe20000020100 */
[----:B------:R-:W-:-:S04]  /*1b40*/  VOTEU.ANY UP3, P0 ;  /* 0x0000000000ff7886 */ /* 0x000fc80000060100 */
[----:B------:R-:W-:Y:S01]  /*1b50*/  @UP1 UIADD3 UR29, UPT, UPT, UR12, 0x12000, URZ ;  /* 0x000120000c1d1890 */ /* 0x000fe2000fffe0ff */
[----:B------:R-:W-:Y:S01]  /*1b60*/  @UP1 UMOV UR31, URZ ;  /* 0x000000ff001f1c82 */ /* 0x000fe20008000000 */
[----:B------:R2:W-:Y:S01]  /*1b70*/  @UP2 UTMALDG.2D [UR4], [UR20] ;  /* 0x00000004140025b4 */ /* 0x0005e20008008000 */
[----:B------:R3:W-:Y:S06]  /*1b80*/  MEMBAR.ALL.CTA ;  /* 0x0000000000007992 */ /* 0x0007ec0000008000 */
[----:B---3--:R-:W3:Y:S02]  /*1b90*/  FENCE.VIEW.ASYNC.S ;  /* 0x00000000000073c6 */ /* 0x008ee40000000000 */
[----:B---3--:R-:W-:Y:S06]  /*1ba0*/  BAR.SYNC.DEFER_BLOCKING 0x0 ;  /* 0x0000000000007b1d */ /* 0x008fec0000010000 */
[----:B------:R2:W-:Y:S02]  /*1bb0*/  @UP3 UTMALDG.2D [UR28], [UR22] ;  /* 0x0000001c160035b4 */ /* 0x0005e40008008000 */
[----:B------:R-:W-:Y:S06]  /*1bc0*/  BAR.SYNC.DEFER_BLOCKING 0x0 ;  /* 0x0000000000007b1d */ /* 0x000fec0000010000 */
[----:B------:R-:W3:Y:S02]  /*1bd0*/  SYNCS.PHASECHK.TRANS64.TRYWAIT P0, [UR12+0x12000], RZ ;  /* 0x012000ffff0075a7 */ /* 0x000ee4000800110c */
[----:B--23--:R-:W-:Y:S05]  /*1be0*/  @!P0 BRA `(.L_x_58) ;  /* 0x00000010007c8947 */ /* 0x00cfea0003800000 */
.L_x_74:
[----:B------:R-:W-:Y:S05]  /*1bf0*/  BRA.U UP0, `(.L_x_59) ;  /* 0x0000000100587547 */ /* 0x000fea000b800000 */
[----:B------:R-:W-:Y:S02]  /*1c00*/  USHF.R.U32.HI UR6, URZ, 0x4, UR12 ;  /* 0x00000004ff067899 */ /* 0x000fe4000801160c */
[----:B------:R-:W-:Y:S02]  /*1c10*/  USHF.R.U32.HI UR4, URZ, 0x4, UR4 ;  /* 0x00000004ff047899 */ /* 0x000fe40008011604 */
[----:B------:R-:W-:Y:S02]  /*1c20*/  USGXT.U32 UR6, UR6, 0xe ;  /* 0x0000000e0606789a */ /* 0x000fe40008000000 */
[----:B------:R-:W-:Y:S01]  /*1c30*/  USGXT.U32 UR4, UR4, 0xe ;  /* 0x0000000e0404789a */ /* 0x000fe20008000000 */
[----:B------:R-:W-:Y:S01]  /*1c40*/  UMOV UR18, 0x1000080 ;  /* 0x0100008000127882 */ /* 0x000fe20000000000 */
[----:B------:R-:W-:Y:S01]  /*1c50*/  UMOV UR19, 0x40004040 ;  /* 0x4000404000137882 */ /* 0x000fe20000000000 */
[----:B------:R-:W-:Y:S01]  /*1c60*/  UMOV UR7, URZ ;  /* 0x000000ff00077c82 */ /* 0x000fe20008000000 */
[----:B------:R-:W-:Y:S01]  /*1c70*/  UMOV UR8, 0xfffffffe ;  /* 0xfffffffe00087882 */ /* 0x000fe20000000000 */
[----:B------:R-:W-:Y:S01]  /*1c80*/  UMOV UR9, 0x7fffbfdf ;  /* 0x7fffbfdf00097882 */ /* 0x000fe20000000000 */
[----:B------:R-:W-:Y:S01]  /*1c90*/  UMOV UR5, URZ ;  /* 0x000000ff00057c82 */ /* 0x000fe20008000000 */
[----:B------:R-:W-:-:S02]  /*1ca0*/  UIADD3.64 UR18, UPT, UPT, UR6, UR18, URZ ;  /* 0x0000001206127297 */ /* 0x000fc4000fffe0ff */
[----:B------:R-:W-:Y:S02]  /*1cb0*/  ULOP3.LUT UR6, UR6, 0x1000000, URZ, 0xfc, !UPT ;  /* 0x0100000006067892 */ /* 0x000fe4000f8efcff */
[----:B------:R-:W-:Y:S01]  /*1cc0*/  UIADD3.64 UR8, UPT, UPT, UR4, -UR8, URZ ;  /* 0x8000000804087297 */ /* 0x000fe2000fffe0ff */
[----:B------:R-:W-:Y:S01]  /*1cd0*/  UMOV UR26, 0x0 ;  /* 0x00000000001a7882 */ /* 0x000fe20000000000 */
[----:B------:R-:W-:Y:S01]  /*1ce0*/  UMOV UR27, 0x8410010 ;  /* 0x08410010001b7882 */ /* 0x000fe20000000000 */
[----:B------:R-:W-:Y:S01]  /*1cf0*/  UMOV UR5, 0x80004020 ;  /* 0x8000402000057882 */ /* 0x000fe20000000000 */
[----:B------:R-:W-:Y:S01]  /*1d00*/  UMOV UR7, 0x40004040 ;  /* 0x4000404000077882 */ /* 0x000fe20000000000 */
[----:B------:R-:W-:Y:S01]  /*1d10*/  UMOV UR28, 0x0 ;  /* 0x00000000001c7882 */ /* 0x000fe20000000000 */
[----:B------:R-:W-:Y:S01]  /*1d20*/  UMOV UR29, 0x8410010 ;  /* 0x08410010001d7882 */ /* 0x000fe20000000000 */
[----:B------:R2:W-:Y:S02]  /*1d30*/  UTCHMMA gdesc[UR4], gdesc[UR6], tmem[UR24], tmem[UR26], idesc[UR27], !UPT ;  /* 0x00ff1a06040075ea */ /* 0x0005e4000f800018 */
[----:B------:R2:W-:Y:S01]  /*1d40*/  UTCHMMA gdesc[UR8], gdesc[UR18], tmem[UR24], tmem[UR28], idesc[UR29], UPT ;  /* 0x00ff1c12080075ea */ /* 0x0005e2000b800018 */
[----:B------:R-:W-:-:S02]  /*1d50*/  NOP ;  /* 0x0000000000007918 */ /* 0x000fc40000000000 */
.L_x_59:
[----:B------:R-:W-:Y:S01]  /*1d60*/  ELECT P0, URZ, PT ;  /* 0x0000000000ff782f */ /* 0x000fe20003800000 */
[----:B--2---:R-:W-:Y:S01]  /*1d70*/  UMOV UR4, UR10 ;  /* 0x0000000a00047c82 */ /* 0x004fe20008000000 */
[----:B------:R-:W-:Y:S02]  /*1d80*/  UMOV UR5, URZ ;  /* 0x000000ff00057c82 */ /* 0x000fe40008000000 */
[----:B------:R-:W-:-:S13]  /*1d90*/  ISETP.LT.U32.AND P0, PT, R132, 0x20, P0 ;  /* 0x000000208400780c */ /* 0x000fda0000701070 */
[----:B------:R-:W-:Y:S01]  /*1da0*/  VOTEU.ANY UP0, P0 ;  /* 0x0000000000ff7886 */ /* 0x000fe20000000100 */
[----:B------:R-:W-:Y:S01]  /*1db0*/  VOTEU.ANY UP1, P0 ;  /* 0x0000000000ff7886 */ /* 0x000fe20000020100 */
[----:B------:R-:W-:-:S03]  /*1dc0*/  ISETP.GE.U32.AND P0, PT, R12, 0x21, PT ;  /* 0x000000210c00780c */ /* 0x000fc60003f06070 */
[----:B------:R-:W-:Y:S02]  /*1dd0*/  @UP0 UMOV UR4, UR4 ;  /* 0x0000000400040c82 */ /* 0x000fe40008000000 */
[----:B------:R2:W-:Y:S01]  /*1de0*/  @UP1 UTCBAR [UR4], URZ ;  /* 0x000000ff040013e9 */ /* 0x0005e200080000ff */
[----:B------:R-:W-:Y:S06]  /*1df0*/  BAR.SYNC.DEFER_BLOCKING 0x0 ;  /* 0x0000000000007b1d */ /* 0x000fec0000010000 */
[----:B------:R-:W3:Y:S02]  /*1e00*/  SYNCS.PHASECHK.TRANS64.TRYWAIT P1, [UR12+0x12020], RZ ;  /* 0x012020ffff0075a7 */ /* 0x000ee4000802110c */
[----:B--23--:R-:W-:Y:S05]  /*1e10*/  @!P1 BRA `(.L_x_60) ;  /* 0x0000000c00fc9947 */ /* 0x00cfea0003800000 */
.L_x_75:
[----:B------:R-:W-:Y:S01]  /*1e20*/  IMAD.MOV.U32 R2, RZ, RZ, RZ ;  /* 0x000000ffff027224 */ /* 0x000fe200078e00ff */
[----:B------:R-:W-:Y:S06]  /*1e30*/  @!P0 BRA `(.L_x_57) ;  /* 0x00000004002c8947 */ /* 0x000fec0003800000 */
[----:B------:R-:W2:Y:S01]  /*1e40*/  LDCU UR19, c[0x0][0x3a0] ;  /* 0x00007400ff1377ac */ /* 0x000ea20008000800 */
[----:B------:R-:W-:Y:S01]  /*1e50*/  UMOV UR17, 0x1 ;  /* 0x0000000100117882 */ /* 0x000fe20000000000 */
[----:B------:R-:W-:-:S05]  /*1e60*/  UMOV UR10, 0x20 ;  /* 0x00000020000a7882 */ /* 0x000fca0000000000 */
.L_x_64:
[----:B------:R-:W-:Y:S01]  /*1e70*/  BAR.SYNC.DEFER_BLOCKING 0x0 ;  /* 0x0000000000007b1d */ /* 0x000fe20000010000 */
[----:B------:R-:W-:Y:S01]  /*1e80*/  ULEA UR18, UR17, UR12, 0x3 ;  /* 0x0000000c11127291 */ /* 0x000fe2000f8e18ff */
[----:B------:R-:W-:Y:S01]  /*1e90*/  @!P3 IMAD.MOV.U32 R3, RZ, RZ, 0x6000 ;  /* 0x00006000ff03b424 */ /* 0x000fe200078e00ff */
[----:B------:R-:W-:Y:S01]  /*1ea0*/  ELECT P1, URZ, PT ;  /* 0x0000000000ff782f */ /* 0x000fe20003820000 */
[----:B------:R-:W-:-:S03]  /*1eb0*/  ULEA UR8, UR17, UR12, 0xd ;  /* 0x0000000c11087291 */ /* 0x000fc6000f8e68ff */
[----:B------:R-:W-:Y:S02]  /*1ec0*/  ISETP.LT.U32.AND P1, PT, R132, 0x20, P1 ;  /* 0x000000208400780c */ /* 0x000fe40000f21070 */
[----:B------:R-:W-:Y:S01]  /*1ed0*/  ELECT P0, URZ, PT ;  /* 0x0000000000ff782f */ /* 0x000fe20003800000 */
[----:B------:R-:W-:-:S03]  /*1ee0*/  UIADD3 UR8, UPT, UPT, UR8, 0xc000, URZ ;  /* 0x0000c00008087890 */ /* 0x000fc6000fffe0ff */
[----:B------:R-:W-:Y:S01]  /*1ef0*/  ISETP.LT.U32.AND P0, PT, R132, 0x80, P0 ;  /* 0x000000808400780c */ /* 0x000fe20000701070 */
[----:B------:R-:W-:Y:S02]  /*1f00*/  ULEA UR4, UR17, UR12, 0xe ;  /* 0x0000000c11047291 */ /* 0x000fe4000f8e70ff */
[----:B------:R-:W-:Y:S01]  /*1f10*/  ULOP3.LUT UR5, UR16, 0x3, URZ, 0xc0, !UPT ;  /* 0x0000000310057892 */ /* 0x000fe2000f8ec0ff */
[----:B------:R-:W-:-:S03]  /*1f20*/  UMOV UR31, UR10 ;  /* 0x0000000a001f7c82 */ /* 0x000fc60008000000 */
[----:B------:R-:W-:Y:S01]  /*1f30*/  ULEA UR28, UR5, UR4, 0xc ;  /* 0x00000004051c7291 */ /* 0x000fe2000f8e60ff */
[----:B------:R-:W-:Y:S01]  /*1f40*/  VOTEU.ANY UP0, P1 ;  /* 0x0000000000ff7886 */ /* 0x000fe20000800100 */
[----:B------:R-:W-:Y:S01]  /*1f50*/  ULEA UR30, UR5, UR13, 0x6 ;  /* 0x0000000d051e7291 */ /* 0x000fe2000f8e30ff */
[----:B------:R3:W-:Y:S03]  /*1f60*/  @!P3 SYNCS.ARRIVE.TRANS64 RZ, [UR18+0x12000], R3 ;  /* 0x01200003ffffb9a7 */ /* 0x0007e60008000012 */
[----:B------:R-:W-:Y:S01]  /*1f70*/  VOTEU.ANY UP1, P0 ;  /* 0x0000000000ff7886 */ /* 0x000fe20000020100 */
[----:B------:R-:W-:Y:S01]  /*1f80*/  @UP0 UIADD3 UR9, UPT, UPT, UR18, 0x12000, URZ ;  /* 0x0001200012090890 */ /* 0x000fe2000fffe0ff */
[----:B------:R-:W-:Y:S01]  /*1f90*/  VOTEU.ANY UP0, P1 ;  /* 0x0000000000ff7886 */ /* 0x000fe20000800100 */
[----:B------:R-:W-:Y:S02]  /*1fa0*/  BAR.SYNC.DEFER_BLOCKING 0x0 ;  /* 0x0000000000007b1d */ /* 0x000fe40000010000 */
[----:B------:R-:W-:Y:S01]  /*1fb0*/  @UP1 UIADD3 UR29, UPT, UPT, UR18, 0x12000, URZ ;  /* 0x00012000121d1890 */ /* 0x000fe2000fffe0ff */
[----:B---3--:R-:W-:-:S03]  /*1fc0*/  IMAD.U32 R3, R2, -0x80000000, RZ ;  /* 0x8000000002037824 */ /* 0x008fc600078e00ff */
[----:B------:R-:W-:Y:S01]  /*1fd0*/  VOTEU.ANY UP1, P0 ;  /* 0x0000000000ff7886 */ /* 0x000fe20000020100 */
[----:B------:R3:W-:Y:S01]  /*1fe0*/  @UP0 UTMALDG.2D [UR8], [UR20] ;  /* 0x00000008140005b4 */ /* 0x0007e20008008000 */
[----:B------:R-:W-:Y:S01]  /*1ff0*/  UISETP.NE.U32.AND UP0, UPT, UR16, URZ, UPT ;  /* 0x000000ff1000728c */ /* 0x000fe2000bf05070 */
[----:B------:R5:W-:Y:S06]  /*2000*/  MEMBAR.ALL.CTA ;  /* 0x0000000000007992 */ /* 0x000bec0000008000 */
[----:B-----5:R-:W5:Y:S02]  /*2010*/  FENCE.VIEW.ASYNC.S ;  /* 0x00000000000073c6 */ /* 0x020f640000000000 */
[----:B-----5:R-:W-:Y:S06]  /*2020*/  BAR.SYNC.DEFER_BLOCKING 0x0 ;  /* 0x0000000000007b1d */ /* 0x020fec0000010000 */
[----:B------:R3:W-:Y:S02]  /*2030*/  @UP1 UTMALDG.2D [UR28], [UR22] ;  /* 0x0000001c160015b4 */ /* 0x0007e40008008000 */
[----:B------:R-:W-:Y:S06]  /*2040*/  BAR.SYNC.DEFER_BLOCKING 0x0 ;  /* 0x0000000000007b1d */ /* 0x000fec0000010000 */
[----:B------:R-:W5:Y:S02]  /*2050*/  SYNCS.PHASECHK.TRANS64.TRYWAIT P0, [UR18+0x12000], R3 ;  /* 0x01200003ff0075a7 */ /* 0x000f640008001112 */
[----:B---3-5:R-:W-:Y:S05]  /*2060*/  @!P0 BRA `(.L_x_61) ;  /* 0x0000000c00748947 */ /* 0x028fea0003800000 */
.L_x_76:
[----:B------:R-:W-:Y:S05]  /*2070*/  BRA.U UP0, `(.L_x_62) ;  /* 0x0000000100507547 */ /* 0x000fea000b800000 */
[----:B------:R-:W-:Y:S02]  /*2080*/  USHF.R.U32.HI UR6, URZ, 0x4, UR8 ;  /* 0x00000004ff067899 */ /* 0x000fe40008011608 */
[----:B------:R-:W-:Y:S02]  /*2090*/  USHF.R.U32.HI UR8, URZ, 0x4, UR4 ;  /* 0x00000004ff087899 */ /* 0x000fe40008011604 */
[----:B------:R-:W-:Y:S02]  /*20a0*/  USGXT.U32 UR6, UR6, 0xe ;  /* 0x0000000e0606789a */ /* 0x000fe40008000000 */
[----:B------:R-:W-:Y:S02]  /*20b0*/  USGXT.U32 UR8, UR8, 0xe ;  /* 0x0000000e0808789a */ /* 0x000fe40008000000 */
[----:B------:R-:W-:Y:S02]  /*20c0*/  UIADD3 UR26, UP0, UPT, UR6, 0x2, URZ ;  /* 0x00000002061a7890 */ /* 0x000fe4000ff1e0ff */
[----:B------:R-:W-:Y:S01]  /*20d0*/  UIADD3 UR28, UP1, UPT, UR8, 0x1000080, URZ ;  /* 0x01000080081c7890 */ /* 0x000fe2000ff3e0ff */
[----:B------:R-:W-:Y:S01]  /*20e0*/  UMOV UR4, URZ ;  /* 0x000000ff00047c82 */ /* 0x000fe20008000000 */
[----:B------:R-:W-:Y:S01]  /*20f0*/  UMOV UR5, URZ ;  /* 0x000000ff00057c82 */ /* 0x000fe20008000000 */
[----:B------:R-:W-:-:S02]  /*2100*/  ULOP3.LUT UR8, UR8, 0x1000000, URZ, 0xfc, !UPT ;  /* 0x0100000008087892 */ /* 0x000fc4000f8efcff */
[----:B------:R-:W-:Y:S02]  /*2110*/  UIADD3.X UR27, UPT, UPT, UR4, -0x7fffbfe0, URZ, UP0, !UPT ;  /* 0x80004020041b7890 */ /* 0x000fe400087fe4ff */
[----:B------:R-:W-:Y:S01]  /*2120*/  UIADD3.X UR29, UPT, UPT, UR5, 0x40004040, URZ, UP1, !UPT ;  /* 0x40004040051d7890 */ /* 0x000fe20008ffe4ff */
[----:B------:R-:W-:Y:S01]  /*2130*/  UMOV UR30, 0x0 ;  /* 0x00000000001e7882 */ /* 0x000fe20000000000 */
[----:B------:R-:W-:Y:S01]  /*2140*/  UMOV UR31, 0x8410010 ;  /* 0x08410010001f7882 */ /* 0x000fe20000000000 */
[----:B------:R-:W-:Y:S01]  /*2150*/  UMOV UR7, 0x80004020 ;  /* 0x8000402000077882 */ /* 0x000fe20000000000 */
[----:B------:R-:W-:Y:S01]  /*2160*/  UMOV UR9, 0x40004040 ;  /* 0x4000404000097882 */ /* 0x000fe20000000000 */
[----:B------:R-:W-:Y:S01]  /*2170*/  UMOV UR4, 0x0 ;  /* 0x0000000000047882 */ /* 0x000fe20000000000 */
[----:B------:R-:W-:Y:S01]  /*2180*/  UMOV UR5, 0x8410010 ;  /* 0x0841001000057882 */ /* 0x000fe20000000000 */
[----:B------:R3:W-:Y:S02]  /*2190*/  UTCHMMA gdesc[UR6], gdesc[UR8], tmem[UR24], tmem[UR30], idesc[UR31], UPT ;  /* 0x00ff1e08060075ea */ /* 0x0007e4000b800018 */
[----:B------:R3:W-:Y:S01]  /*21a0*/  UTCHMMA gdesc[UR26], gdesc[UR28], tmem[UR24], tmem[UR4], idesc[UR5], UPT ;  /* 0x00ff041c1a0075ea */ /* 0x0007e2000b800018 */
[----:B------:R-:W-:-:S02]  /*21b0*/  NOP ;  /* 0x0000000000007918 */ /* 0x000fc40000000000 */
.L_x_62:
[----:B------:R-:W-:Y:S01]  /*21c0*/  ELECT P0, URZ, PT ;  /* 0x0000000000ff782f */ /* 0x000fe20003800000 */
[----:B---3--:R-:W-:-:S03]  /*21d0*/  UIADD3 UR4, UPT, UPT, UR18, 0x12020, URZ ;  /* 0x0001202012047890 */ /* 0x008fc6000fffe0ff */
[----:B------:R-:W-:Y:S01]  /*21e0*/  ISETP.LT.U32.AND P0, PT, R132, 0x20, P0 ;  /* 0x000000208400780c */ /* 0x000fe20000701070 */
[----:B------:R-:W-:-:S12]  /*21f0*/  UMOV UR5, URZ ;  /* 0x000000ff00057c82 */ /* 0x000fd80008000000 */
[----:B------:R-:W-:Y:S01]  /*2200*/  VOTEU.ANY UP0, P0 ;  /* 0x0000000000ff7886 */ /* 0x000fe20000000100 */
[----:B------:R-:W-:-:S04]  /*2210*/  VOTEU.ANY UP1, P0 ;  /* 0x0000000000ff7886 */ /* 0x000fc80000020100 */
[----:B------:R-:W-:Y:S02]  /*2220*/  @UP0 UMOV UR4, UR4 ;  /* 0x0000000400040c82 */ /* 0x000fe40008000000 */
[----:B------:R3:W-:Y:S01]  /*2230*/  @UP1 UTCBAR [UR4], URZ ;  /* 0x000000ff040013e9 */ /* 0x0007e200080000ff */
[----:B------:R-:W-:Y:S06]  /*2240*/  BAR.SYNC.DEFER_BLOCKING 0x0 ;  /* 0x0000000000007b1d */ /* 0x000fec0000010000 */
[----:B------:R-:W5:Y:S02]  /*2250*/  SYNCS.PHASECHK.TRANS64.TRYWAIT P0, [UR18+0x12020], R3 ;  /* 0x01202003ff0075a7 */ /* 0x000f640008001112 */
[----:B---3-5:R-:W-:Y:S05]  /*2260*/  @!P0 BRA `(.L_x_63) ;  /* 0x0000000c00008947 */ /* 0x028fea0003800000 */
.L_x_77:
[----:B------:R-:W-:Y:S02]  /*2270*/  UIADD3 UR17, UPT, UPT, UR17, 0x1, URZ ;  /* 0x0000000111117890 */ /* 0x000fe4000fffe0ff */
[----:B------:R-:W-:Y:S02]  /*2280*/  UIADD3 UR10, UPT, UPT, UR10, 0x20, URZ ;  /* 0x000000200a0a7890 */ /* 0x000fe4000fffe0ff */
[----:B------:R-:W-:-:S04]  /*2290*/  UISETP.NE.U32.AND UP0, UPT, UR17, 0x3, UPT ;  /* 0x000000031100788c */ /* 0x000fc8000bf05070 */
[----:B------:R-:W-:Y:S02]  /*22a0*/  USEL UR17, UR17, URZ, UP0 ;  /* 0x000000ff11117287 */ /* 0x000fe40008000000 */
[----:B------:R-:W-:Y:S02]  /*22b0*/  USEL UR4, URZ, 0x1, UP0 ;  /* 0x00000001ff047887 */ /* 0x000fe40008000000 */
[----:B--2---:R-:W-:-:S04]  /*22c0*/  UISETP.GE.AND UP0, UPT, UR10, UR19, UPT ;  /* 0x000000130a00728c */ /* 0x004fc8000bf06270 */
[----:B------:R-:W-:-:S05]  /*22d0*/  LOP3.LUT R2, R2, UR4, RZ, 0x3c, !PT ;  /* 0x0000000402027c12 */ /* 0x000fca000f8e3cff */
[----:B------:R-:W-:Y:S05]  /*22e0*/  BRA.U !UP0, `(.L_x_64) ;  /* 0xfffffff908e07547 */ /* 0x000fea000b83ffff */
.L_x_57:
[----:B---3-5:R-:W-:Y:S06]  /*22f0*/  BAR.SYNC.DEFER_BLOCKING 0x0 ;  /* 0x0000000000007b1d */ /* 0x028fec0000010000 */
[----:B------:R-:W-:Y:S04]  /*2300*/  BSSY.RECONVERGENT B4, `(.L_x_65) ;  /* 0x0000004000047945 */ /* 0x000fe80003800200 */
[----:B------:R-:W-:Y:S05]  /*2310*/  @P3 BRA `(.L_x_66) ;  /* 0x0000000000083947 */ /* 0x000fea0003800000 */
[----:B------:R-:W2:Y:S02]  /*2320*/  SYNCS.CCTL.IV [UR12+0x12000] ;  /* 0x01200000ff0079b1 */ /* 0x000ea4000800000c */
[----:B--2---:R-:W2:Y:S02]  /*2330*/  SYNCS.CCTL.IV [UR12+0x12020] ;  /* 0x01202000ff0079b1 */ /* 0x004ea4000800000c */
.L_x_66:
[----:B------:R-:W-:Y:S05]  /*2340*/  BSYNC.RECONVERGENT B4 ;  /* 0x0000000000047941 */ /* 0x000fea0003800200 */
.L_x_65:
[----:B--2---:R-:W-:Y:S06]  /*2350*/  BAR.SYNC.DEFER_BLOCKING 0x0 ;  /* 0x0000000000007b1d */ /* 0x004fec0000010000 */
[----:B------:R-:W-:Y:S04]  /*2360*/  BSSY.RECONVERGENT B4, `(.L_x_67) ;  /* 0x0000004000047945 */ /* 0x000fe80003800200 */
[----:B------:R-:W-:Y:S05]  /*2370*/  @P3 BRA `(.L_x_68) ;  /* 0x0000000000083947 */ /* 0x000fea0003800000 */
[----:B------:R-:W2:Y:S02]  /*2380*/  SYNCS.CCTL.IV [UR12+0x12008] ;  /* 0x01200800ff0079b1 */ /* 0x000ea4000800000c */
[----:B--2---:R-:W2:Y:S02]  /*2390*/  SYNCS.CCTL.IV [UR12+0x12028] ;  /* 0x01202800ff0079b1 */ /* 0x004ea4000800000c */
.L_x_68:
[----:B------:R-:W-:Y:S05]  /*23a0*/  BSYNC.RECONVERGENT B4 ;  /* 0x0000000000047941 */ /* 0x000fea0003800200 */
.L_x_67:
[----:B--2---:R-:W-:Y:S06]  /*23b0*/  BAR.SYNC.DEFER_BLOCKING 0x0 ;  /* 0x0000000000007b1d */ /* 0x004fec0000010000 */
[----:B------:R-:W-:Y:S04]  /*23c0*/  BSSY.RECONVERGENT B4, `(.L_x_69) ;  /* 0x0000004000047945 */ /* 0x000fe80003800200 */
[----:B------:R-:W-:Y:S05]  /*23d0*/  @P3 BRA `(.L_x_70) ;  /* 0x0000000000083947 */ /* 0x000fea0003800000 */
[----:B------:R-:W2:Y:S02]  /*23e0*/  SYNCS.CCTL.IV [UR12+0x12010] ;  /* 0x01201000ff0079b1 */ /* 0x000ea4000800000c */
[----:B--2---:R-:W2:Y:S02]  /*23f0*/  SYNCS.CCTL.IV [UR12+0x12030] ;  /* 0x01203000ff0079b1 */ /* 0x004ea4000800000c */
.L_x_70:
[----:B------:R-:W-:Y:S05]  /*2400*/  BSYNC.RECONVERGENT B4 ;  /* 0x0000000000047941 */ /* 0x000fea0003800200 */
.L_x_69:
[----:B------:R-:W-:Y:S01]  /*2410*/  ULOP3.LUT UR5, UR16, 0x3, URZ, 0xc0, !UPT ;  /* 0x0000000310057892 */ /* 0x000fe2000f8ec0ff */
[C---:B------:R-:W-:Y:S01]  /*2420*/  IMAD.SHL.U32 R2, R0.reuse, 0x10, RZ ;  /* 0x0000001000027824 */ /* 0x040fe200078e00ff */
[----:B------:R-:W-:Y:S01]  /*2430*/  USHF.L.U32 UR16, UR16, 0x5, URZ ;  /* 0x0000000510107899 */ /* 0x000fe200080006ff */
[C---:B------:R-:W-:Y:S01]  /*2440*/  IMAD.SHL.U32 R3, R0.reuse, 0x100, RZ ;  /* 0x0000010000037824 */ /* 0x040fe200078e00ff */
[----:B------:R-:W-:Y:S01]  /*2450*/  ULEA UR4, UR5, UR24, 0x15 ;  /* 0x0000001805047291 */ /* 0x000fe2000f8ea8ff */
[----:B------:R-:W-:Y:S01]  /*2460*/  IMAD.SHL.U32 R0, R0, 0x80, RZ ;  /* 0x0000008000007824 */ /* 0x000fe200078e00ff */
[----:B------:R-:W-:Y:S02]  /*2470*/  ULOP3.LUT UR16, UR16, 0x80, URZ, 0xc0, !UPT ;  /* 0x0000008010107892 */ /* 0x000fe4000f8ec0ff */
[----:B------:R-:W-:Y:S02]  /*2480*/  LOP3.LUT R3, R2, 0x8070, R3, 0xc8, !PT ;  /* 0x0000807002037812 */ /* 0x000fe400078ec803 */
[----:B------:R-:W-:Y:S01]  /*2490*/  ELECT P0, URZ, PT ;  /* 0x0000000000ff782f */ /* 0x000fe20003800000 */
[----:B------:R-:W-:Y:S01]  /*24a0*/  UIADD3 UR4, UPT, UPT, UR4, UR16, URZ ;  /* 0x0000001004047290 */ /* 0x000fe2000fffe0ff */
[----:B------:R-:W-:Y:S01]  /*24b0*/  LOP3.LUT R0, R3, 0x3f80, R0, 0xf8, !PT ;  /* 0x00003f8003007812 */ /* 0x000fe200078ef800 */
[----:B------:R-:W-:Y:S01]  /*24c0*/  UMOV UR6, UR11 ;  /* 0x0000000b00067c82 */ /* 0x000fe20008000000 */
[----:B------:R-:W-:-:S02]  /*24d0*/  ISETP.LT.U32.AND P0, PT, R132, 0x80, P0 ;  /* 0x000000808400780c */ /* 0x000fc40000701070 */
[C---:B------:R-:W-:Y:S02]  /*24e0*/  LOP3.LUT R2, R0.reuse, 0x10, RZ, 0x3c, !PT ;  /* 0x0000001000027812 */ /* 0x040fe400078e3cff */
[----:B------:R-:W-:Y:S02]  /*24f0*/  LOP3.LUT R3, R0, 0x20, RZ, 0x3c, !PT ;  /* 0x0000002000037812 */ /* 0x000fe400078e3cff */
[----:B----4-:R-:W3:Y:S01]  /*2500*/  LDTM.x128 R4, tmem[UR4] ;  /* 0x00000004000479ee */ /* 0x010ee200083c0000 */
[----:B------:R-:W-:Y:S01]  /*2510*/  NOP ;  /* 0x0000000000007918 */ /* 0x000fe20000000000 */
[----:B------:R-:W-:Y:S02]  /*2520*/  ULEA UR4, UR5, UR12, 0xe ;  /* 0x0000000c05047291 */ /* 0x000fe4000f8e70ff */
[----:B------:R-:W-:-:S03]  /*2530*/  ULEA UR5, UR5, UR13, 0x6 ;  /* 0x0000000d05057291 */ /* 0x000fc6000f8e30ff */
[----:B---3--:R-:W-:Y:S01]  /*2540*/  VOTEU.ANY UP1, P0 ;  /* 0x0000000000ff7886 */ /* 0x008fe20000020100 */
[----:B------:R-:W-:Y:S01]  /*2550*/  VOTEU.ANY UP0, P0 ;  /* 0x0000000000ff7886 */ /* 0x000fe20000000100 */
[----:B------:R-:W-:Y:S02]  /*2560*/  F2FP.F16.F32.PACK_AB R4, R5, R4 ;  /* 0x000000040504723e */ /* 0x000fe400000000ff */
[----:B------:R-:W-:Y:S02]  /*2570*/  F2FP.F16.F32.PACK_AB R68, R69, R68 ;  /* 0x000000444544723e */ /* 0x000fe400000000ff */
[----:B------:R-:W-:Y:S02]  /*2580*/  F2FP.F16.F32.PACK_AB R5, R7, R6 ;  /* 0x000000060705723e */ /* 0x000fe400000000ff */
[----:B------:R-:W-:Y:S02]  /*2590*/  F2FP.F16.F32.PACK_AB R12, R13, R12 ;  /* 0x0000000c0d0c723e */ /* 0x000fe400000000ff */
[----:B------:R-:W-:-:S02]  /*25a0*/  F2FP.F16.F32.PACK_AB R69, R71, R70 ;  /* 0x000000464745723e */ /* 0x000fc400000000ff */
[----:B------:R-:W-:Y:S02]  /*25b0*/  F2FP.F16.F32.PACK_AB R76, R77, R76 ;  /* 0x0000004c4d4c723e */ /* 0x000fe400000000ff */
[----:B------:R-:W-:Y:S02]  /*25c0*/  F2FP.F16.F32.PACK_AB R6, R9, R8 ;  /* 0x000000080906723e */ /* 0x000fe400000000ff */
[----:B------:R-:W-:Y:S02]  /*25d0*/  F2FP.F16.F32.PACK_AB R7, R11, R10 ;  /* 0x0000000a0b07723e */ /* 0x000fe400000000ff */
[----:B------:R-:W-:Y:S02]  /*25e0*/  F2FP.F16.F32.PACK_AB R13, R15, R14 ;  /* 0x0000000e0f0d723e */ /* 0x000fe400000000ff */
[----:B------:R-:W-:Y:S01]  /*25f0*/  F2FP.F16.F32.PACK_AB R20, R21, R20 ;  /* 0x000000141514723e */ /* 0x000fe200000000ff */
[----:B--2---:R2:W-:Y:S01]  /*2600*/  STS.128 [R0+UR12], R4 ;  /* 0x0000000400007988 */ /* 0x0045e20008000c0c */
[----:B------:R-:W-:-:S02]  /*2610*/  F2FP.F16.F32.PACK_AB R70, R73, R72 ;  /* 0x000000484946723e */ /* 0x000fc400000000ff */
[----:B------:R-:W-:Y:S02]  /*2620*/  F2FP.F16.F32.PACK_AB R71, R75, R74 ;  /* 0x0000004a4b47723e */ /* 0x000fe400000000ff */
[----:B------:R-:W-:Y:S02]  /*2630*/  F2FP.F16.F32.PACK_AB R77, R79, R78 ;  /* 0x0000004e4f4d723e */ /* 0x000fe400000000ff */
[----:B------:R-:W-:Y:S01]  /*2640*/  F2FP.F16.F32.PACK_AB R84, R85, R84 ;  /* 0x000000545554723e */ /* 0x000fe200000000ff */
[----:B------:R3:W-:Y:S01]  /*2650*/  STS.128 [R0+UR12+0x4000], R68 ;  /* 0x0040004400007988 */ /* 0x0007e20008000c0c */
[----:B------:R-:W-:Y:S02]  /*2660*/  F2FP.F16.F32.PACK_AB R14, R17, R16 ;  /* 0x00000010110e723e */ /* 0x000fe400000000ff */
[----:B------:R-:W-:Y:S02]  /*2670*/  F2FP.F16.F32.PACK_AB R15, R19, R18 ;  /* 0x00000012130f723e */ /* 0x000fe400000000ff */
[----:B------:R-:W-:-:S02]  /*2680*/  F2FP.F16.F32.PACK_AB R21, R23, R22 ;  /* 0x000000161715723e */ /* 0x000fc400000000ff */
[----:B------:R-:W-:Y:S01]  /*2690*/  F2FP.F16.F32.PACK_AB R28, R29, R28 ;  /* 0x0000001c1d1c723e */ /* 0x000fe200000000ff */
[----:B------:R4:W-:Y:S01]  /*26a0*/  STS.128 [R2+UR12], R12 ;  /* 0x0000000c02007988 */ /* 0x0009e20008000c0c */
[----:B------:R-:W-:Y:S02]  /*26b0*/  F2FP.F16.F32.PACK_AB R78, R81, R80 ;  /* 0x00000050514e723e */ /* 0x000fe400000000ff */
[----:B------:R-:W-:Y:S02]  /*26c0*/  F2FP.F16.F32.PACK_AB R79, R83, R82 ;  /* 0x00000052534f723e */ /* 0x000fe400000000ff */
[----:B------:R-:W-:Y:S02]  /*26d0*/  F2FP.F16.F32.PACK_AB R85, R87, R86 ;  /* 0x000000565755723e */ /* 0x000fe400000000ff */
[----:B------:R-:W-:Y:S01]  /*26e0*/  F2FP.F16.F32.PACK_AB R92, R93, R92 ;  /* 0x0000005c5d5c723e */ /* 0x000fe200000000ff */
[----:B------:R4:W-:Y:S01]  /*26f0*/  STS.128 [R2+UR12+0x4000], R76 ;  /* 0x0040004c02007988 */ /* 0x0009e20008000c0c */
[----:B------:R-:W-:-:S02]  /*2700*/  F2FP.F16.F32.PACK_AB R22, R25, R24 ;  /* 0x000000181916723e */ /* 0x000fc400000000ff */
[----:B------:R-:W-:Y:S02]  /*2710*/  F2FP.F16.F32.PACK_AB R23, R27, R26 ;  /* 0x0000001a1b17723e */ /* 0x000fe400000000ff */
[----:B------:R-:W-:Y:S02]  /*2720*/  F2FP.F16.F32.PACK_AB R29, R31, R30 ;  /* 0x0000001e1f1d723e */ /* 0x000fe400000000ff */
[----:B------:R-:W-:Y:S01]  /*2730*/  F2FP.F16.F32.PACK_AB R36, R37, R36 ;  /* 0x000000242524723e */ /* 0x000fe200000000ff */
[----:B------:R4:W-:Y:S01]  /*2740*/  STS.128 [R3+UR12], R20 ;  /* 0x0000001403007988 */ /* 0x0009e20008000c0c */
[----:B------:R-:W-:Y:S02]  /*2750*/  F2FP.F16.F32.PACK_AB R86, R89, R88 ;  /* 0x000000585956723e */ /* 0x000fe400000000ff */
[----:B------:R-:W-:Y:S02]  /*2760*/  F2FP.F16.F32.PACK_AB R87, R91, R90 ;  /* 0x0000005a5b57723e */ /* 0x000fe400000000ff */
[----:B------:R-:W-:-:S02]  /*2770*/  F2FP.F16.F32.PACK_AB R93, R95, R94 ;  /* 0x0000005e5f5d723e */ /* 0x000fc400000000ff */
[----:B------:R-:W-:Y:S01]  /*2780*/  F2FP.F16.F32.PACK_AB R100, R101, R100 ;  /* 0x000000646564723e */ /* 0x000fe200000000ff */
[----:B------:R4:W-:Y:S01]  /*2790*/  STS.128 [R3+UR12+0x4000], R84 ;  /* 0x0040005403007988 */ /* 0x0009e20008000c0c */
        /* <DEDUP_REMOVED lines=8> */
[----:B------:R-:W-:Y:S02]  /*2820*/  LOP3.LUT R8, R0, 0x30, RZ, 0x3c, !PT ;  /* 0x0000003000087812 */ /* 0x000fe400078e3cff */
[----:B------:R-:W-:Y:S02]  /*2830*/  F2FP.F16.F32.PACK_AB R38, R41, R40 ;  /* 0x000000282926723e */ /* 0x000fe400000000ff */
[----:B------:R-:W-:Y:S01]  /*2840*/  F2FP.F16.F32.PACK_AB R39, R43, R42 ;  /* 0x0000002a2b27723e */ /* 0x000fe200000000ff */
[----:B------:R4:W-:Y:S01]  /*2850*/  STS.128 [R8+UR12], R28 ;  /* 0x0000001c08007988 */ /* 0x0009e20008000c0c */
[----:B------:R-:W-:-:S02]  /*2860*/  F2FP.F16.F32.PACK_AB R45, R47, R46 ;  /* 0x0000002e2f2d723e */ /* 0x000fc400000000ff */
[----:B------:R-:W-:Y:S01]  /*2870*/  F2FP.F16.F32.PACK_AB R52, R53, R52 ;  /* 0x000000343534723e */ /* 0x000fe200000000ff */
[----:B------:R4:W-:Y:S01]  /*2880*/  STS.128 [R8+UR12+0x4000], R92 ;  /* 0x0040005c08007988 */ /* 0x0009e20008000c0c */
[----:B------:R-:W-:Y:S02]  /*2890*/  F2FP.F16.F32.PACK_AB R102, R105, R104 ;  /* 0x000000686966723e */ /* 0x000fe400000000ff */
[----:B------:R-:W-:Y:S02]  /*28a0*/  F2FP.F16.F32.PACK_AB R103, R107, R106 ;  /* 0x0000006a6b67723e */ /* 0x000fe400000000ff */
[----:B------:R-:W-:Y:S02]  /*28b0*/  F2FP.F16.F32.PACK_AB R109, R111, R110 ;  /* 0x0000006e6f6d723e */ /* 0x000fe400000000ff */
[----:B------:R-:W-:Y:S02]  /*28c0*/  F2FP.F16.F32.PACK_AB R116, R117, R116 ;  /* 0x000000747574723e */ /* 0x000fe400000000ff */
[----:B------:R-:W-:-:S02]  /*28d0*/  LOP3.LUT R9, R0, 0x40, RZ, 0x3c, !PT ;  /* 0x0000004000097812 */ /* 0x000fc400078e3cff */
[----:B------:R-:W-:Y:S02]  /*28e0*/  F2FP.F16.F32.PACK_AB R46, R49, R48 ;  /* 0x00000030312e723e */ /* 0x000fe400000000ff */
[----:B------:R-:W-:Y:S01]  /*28f0*/  F2FP.F16.F32.PACK_AB R47, R51, R50 ;  /* 0x00000032332f723e */ /* 0x000fe200000000ff */
[----:B------:R4:W-:Y:S01]  /*2900*/  STS.128 [R9+UR12], R36 ;  /* 0x0000002409007988 */ /* 0x0009e20008000c0c */
[----:B------:R-:W-:Y:S02]  /*2910*/  F2FP.F16.F32.PACK_AB R53, R55, R54 ;  /* 0x000000363735723e */ /* 0x000fe400000000ff */
[----:B------:R-:W-:Y:S01]  /*2920*/  F2FP.F16.F32.PACK_AB R60, R61, R60 ;  /* 0x0000003c3d3c723e */ /* 0x000fe200000000ff */
[----:B------:R4:W-:Y:S01]  /*2930*/  STS.128 [R9+UR12+0x4000], R100 ;  /* 0x0040006409007988 */ /* 0x0009e20008000c0c */
[----:B------:R-:W-:Y:S02]  /*2940*/  F2FP.F16.F32.PACK_AB R110, R113, R112 ;  /* 0x00000070716e723e */ /* 0x000fe400000000ff */
[----:B------:R-:W-:-:S02]  /*2950*/  F2FP.F16.F32.PACK_AB R111, R115, R114 ;  /* 0x00000072736f723e */ /* 0x000fc400000000ff */
        /* <DEDUP_REMOVED lines=11> */
[----:B--2---:R-:W-:Y:S02]  /*2a10*/  LOP3.LUT R4, R0, 0x60, RZ, 0x3c, !PT ;  /* 0x0000006000047812 */ /* 0x004fe400078e3cff */
[----:B------:R-:W-:Y:S02]  /*2a20*/  F2FP.F16.F32.PACK_AB R62, R65, R64 ;  /* 0x00000040413e723e */ /* 0x000fe400000000ff */
[----:B------:R-:W-:Y:S01]  /*2a30*/  F2FP.F16.F32.PACK_AB R63, R67, R66 ;  /* 0x00000042433f723e */ /* 0x000fe200000000ff */
[----:B------:R4:W-:Y:S01]  /*2a40*/  STS.128 [R4+UR12], R52 ;  /* 0x0000003404007988 */ /* 0x0009e20008000c0c */
[----:B------:R-:W-:-:S02]  /*2a50*/  F2FP.F16.F32.PACK_AB R126, R129, R128 ;  /* 0x00000080817e723e */ /* 0x000fc400000000ff */
[----:B------:R-:W-:Y:S01]  /*2a60*/  F2FP.F16.F32.PACK_AB R127, R131, R130 ;  /* 0x00000082837f723e */ /* 0x000fe200000000ff */
[----:B------:R4:W-:Y:S01]  /*2a70*/  STS.128 [R4+UR12+0x4000], R116 ;  /* 0x0040007404007988 */ /* 0x0009e20008000c0c */
[----:B---3--:R-:W-:-:S05]  /*2a80*/  LOP3.LUT R0, R0, 0x70, RZ, 0x3c, !PT ;  /* 0x0000007000007812 */ /* 0x008fca00078e3cff */
[----:B------:R4:W-:Y:S04]  /*2a90*/  STS.128 [R0+UR12], R60 ;  /* 0x0000003c00007988 */ /* 0x0009e80008000c0c */
[----:B------:R4:W-:Y:S01]  /*2aa0*/  STS.128 [R0+UR12+0x4000], R124 ;  /* 0x0040007c00007988 */ /* 0x0009e20008000c0c */
[----:B------:R2:W-:Y:S06]  /*2ab0*/  MEMBAR.ALL.CTA ;  /* 0x0000000000007992 */ /* 0x0005ec0000008000 */
[----:B--2---:R-:W2:Y:S02]  /*2ac0*/  FENCE.VIEW.ASYNC.S ;  /* 0x00000000000073c6 */ /* 0x004ea40000000000 */
[----:B--2---:R-:W-:Y:S06]  /*2ad0*/  BAR.SYNC.DEFER_BLOCKING 0x0 ;  /* 0x0000000000007b1d */ /* 0x004fec0000010000 */
[----:B------:R4:W-:Y:S01]  /*2ae0*/  @UP1 UTMASTG.2D [UR4], [UR14] ;  /* 0x000000040e0013b5 */ /* 0x0009e20008008000 */
[----:B------:R0:W-:Y:S01]  /*2af0*/  UTMACMDFLUSH ;  /* 0x00000000000079b7 */ /* 0x0001e20000000000 */
[----:B------:R-:W-:-:S04]  /*2b00*/  DEPBAR.LE SB0, 0x0 ;  /* 0x000080000000791a */ /* 0x000fc80000000000 */
[----:B------:R-:W-:Y:S08]  /*2b10*/  BAR.SYNC.DEFER_BLOCKING 0x0 ;  /* 0x0000000000007b1d */ /* 0x000ff00000010000 */
[----:B------:R-:W-:Y:S06]  /*2b20*/  BAR.SYNC.DEFER_BLOCKING 0x0 ;  /* 0x0000000000007b1d */ /* 0x000fec0000010000 */
[----:B----4-:R-:W-:Y:S05]  /*2b30*/  @P2 BRA `(.L_x_71) ;  /* 0x0000000000a02947 */ /* 0x010fea0003800000 */
[----:B------:R-:W2:Y:S01]  /*2b40*/  S2UR UR5, SR_CgaCtaId ;  /* 0x00000000000579c3 */ /* 0x000ea20000008800 */
[----:B------:R-:W-:Y:S01]  /*2b50*/  NOP ;  /* 0x0000000000007918 */ /* 0x000fe20000000000 */
[----:B------:R-:W-:Y:S01]  /*2b60*/  UMOV UR4, 0x50 ;  /* 0x0000005000047882 */ /* 0x000fe20000000000 */
[----:B------:R-:W-:Y:S02]  /*2b70*/  IMAD.U32 R0, RZ, RZ, UR24 ;  /* 0x00000018ff007e24 */ /* 0x000fe4000f8e00ff */
[----:B------:R-:W-:Y:S02]  /*2b80*/  IMAD.MOV.U32 R3, RZ, RZ, 0xff ;  /* 0x000000ffff037424 */ /* 0x000fe400078e00ff */
[----:B------:R-:W-:Y:S01]  /*2b90*/  IMAD.MOV.U32 R7, RZ, RZ, 0x1 ;  /* 0x00000001ff077424 */ /* 0x000fe200078e00ff */
[----:B------:R-:W-:-:S04]  /*2ba0*/  LOP3.LUT R0, R0, 0xffff, RZ, 0xc0, !PT ;  /* 0x0000ffff00007812 */ /* 0x000fc800078ec0ff */
[----:B------:R-:W-:-:S05]  /*2bb0*/  SHF.R.U32.HI R0, RZ, 0x5, R0 ;  /* 0x00000005ff007819 */ /* 0x000fca0000011600 */
[----:B------:R-:W-:Y:S01]  /*2bc0*/  VIADD R2, R0, 0x10 ;  /* 0x0000001000027836 */ /* 0x000fe20000000000 */
[----:B------:R-:W-:Y:S01]  /*2bd0*/  SHF.L.U32 R0, R3, R0, RZ ;  /* 0x0000000003007219 */ /* 0x000fe200000006ff */
[----:B--2---:R-:W-:-:S03]  /*2be0*/  ULEA UR6, UR5, UR4, 0x18 ;  /* 0x0000000405067291 */ /* 0x004fc6000f8ec0ff */
[----:B------:R-:W-:-:S04]  /*2bf0*/  SHF.L.U32 R3, R7, R2, RZ ;  /* 0x0000000207037219 */ /* 0x000fc800000006ff */
[----:B------:R-:W-:Y:S02]  /*2c00*/  LOP3.LUT R0, R3, R0, RZ, 0xfc, !PT ;  /* 0x0000000003007212 */ /* 0x000fe400078efcff */
[----:B------:R-:W2:Y:S02]  /*2c10*/  LDS R5, [UR6] ;  /* 0x00000006ff057984 */ /* 0x000ea40008000800 */
[C---:B------:R-:W-:Y:S02]  /*2c20*/  LOP3.LUT R2, R0.reuse, 0xffff, RZ, 0xc0, !PT ;  /* 0x0000ffff00027812 */ /* 0x040fe400078ec0ff */
[----:B--2---:R-:W-:-:S04]  /*2c30*/  LOP3.LUT R3, R0, 0xffff, R5, 0x80, !PT ;  /* 0x0000ffff00037812 */ /* 0x004fc800078e8005 */
[----:B------:R-:W-:-:S13]  /*2c40*/  ISETP.NE.AND P0, PT, R3, R2, PT ;  /* 0x000000020300720c */ /* 0x000fda0003f05270 */
[----:B------:R-:W-:Y:S05]  /*2c50*/  @P0 BRA `(.L_x_72) ;  /* 0x0000000000500947 */ /* 0x000fea0003800000 */
[----:B------:R-:W-:Y:S02]  /*2c60*/  SHF.R.U32.HI R5, RZ, 0x10, R5 ;  /* 0x00000010ff057819 */ /* 0x000fe40000011605 */
[----:B------:R-:W-:-:S04]  /*2c70*/  SHF.R.U32.HI R2, RZ, 0x10, R0 ;  /* 0x00000010ff027819 */ /* 0x000fc80000011600 */
[----:B------:R-:W-:-:S04]  /*2c80*/  LOP3.LUT R5, R5, R2, RZ, 0xc0, !PT ;  /* 0x0000000205057212 */ /* 0x000fc800078ec0ff */
[----:B------:R-:W-:-:S13]  /*2c90*/  ISETP.NE.AND P0, PT, R5, R2, PT ;  /* 0x000000020500720c */ /* 0x000fda0003f05270 */
[----:B------:R-:W-:Y:S05]  /*2ca0*/  @P0 BRA `(.L_x_73) ;  /* 0x0000000000300947 */ /* 0x000fea0003800000 */
[----:B------:R-:W-:Y:S01]  /*2cb0*/  R2UR UR4, R0 ;  /* 0x00000000000472ca */ /* 0x000fe200000e0000 */
[----:B------:R-:W-:Y:S01]  /*2cc0*/  VOTEU.ANY UR5, UPT, PT ;  /* 0x0000000000057886 */ /* 0x000fe200038e0100 */
[----:B------:R-:W2:Y:S01]  /*2cd0*/  S2R R0, SR_LANEID ;  /* 0x0000000000007919 */ /* 0x000ea20000000000 */
[----:B------:R-:W-:-:S10]  /*2ce0*/  UFLO.U32 UR5, UR5 ;  /* 0x00000005000572bd */ /* 0x000fd400080e0000 */
[----:B------:R-:W-:-:S06]  /*2cf0*/  ULOP3.LUT UR4, URZ, UR4, URZ, 0x33, !UPT ;  /* 0x00000004ff047292 */ /* 0x000fcc000f8e33ff */
[----:B------:R-:W-:-:S04]  /*2d00*/  IMAD.U32 R2, RZ, RZ, UR4 ;  /* 0x00000004ff027e24 */ /* 0x000fc8000f8e00ff */
[----:B------:R-:W3:Y:S02]  /*2d10*/  REDUX UR7, R2 ;  /* 0x00000000020773c4 */ /* 0x000ee40000000000 */
[----:B------:R4:W-:Y:S01]  /*2d20*/  UTCATOMSWS.AND URZ, UR4 ;  /* 0x0000000400ff79e3 */ /* 0x0009e20008000000 */
[----:B--2---:R-:W-:Y:S01]  /*2d30*/  ISETP.EQ.U32.AND P0, PT, R0, UR5, PT ;  /* 0x0000000500007c0c */ /* 0x004fe2000bf02070 */
[----:B---3--:R-:W-:-:S12]  /*2d40*/  IMAD.U32 R0, RZ, RZ, UR7 ;  /* 0x00000007ff007e24 */ /* 0x008fd8000f8e00ff */
[----:B------:R4:W-:Y:S01]  /*2d50*/  @P0 ATOMS.AND RZ, [UR6], R0 ;  /* 0x00000000ffff098c */ /* 0x0009e2000a800006 */
[----:B------:R-:W-:Y:S05]  /*2d60*/  BRA `(.L_x_71) ;  /* 0x0000000000147947 */ /* 0x000fea0003800000 */
.L_x_73:
[----:B------:R-:W-:-:S07]  /*2d70*/  MOV R2, 0x2d90 ;  /* 0x00002d9000027802 */ /* 0x000fce0000000f00 */
[----:B-1----:R-:W-:Y:S05]  /*2d80*/  CALL.REL.NOINC `($__internal_0_$__cuda_sm10x_tcgen05_guardrail_trap_col_being_dealloced_not_returned_by_alloc) ;  /* 0x0000000000447944 */ /* 0x002fea0003c00000 */
[----:B------:R-:W-:Y:S05]  /*2d90*/  BRA `(.L_x_71) ;  /* 0x0000000000087947 */ /* 0x000fea0003800000 */
.L_x_72:
[----:B------:R-:W-:-:S07]  /*2da0*/  MOV R2, 0x2dc0 ;  /* 0x00002dc000027802 */ /* 0x000fce0000000f00 */
[----:B-1----:R-:W-:Y:S05]  /*2db0*/  CALL.REL.NOINC `($__internal_2_$__cuda_sm10x_tcgen05_guardrail_trap_unallocated_columns_being_dealloced) ;  /* 0x0000000000507944 */ /* 0x002fea0003c00000 */
.L_x_71:
[----:B------:R-:W-:Y:S01]  /*2dc0*/  NOP ;  /* 0x0000000000007918 */ /* 0x000fe20000000000 */
[----:B----4-:R-:W-:Y:S05]  /*2dd0*/  EXIT ;  /* 0x000000000000794d */ /* 0x010fea0003800000 */
.L_x_58:
[----:B------:R-:W2:Y:S02]  /*2de0*/  SYNCS.PHASECHK.TRANS64.TRYWAIT P0, [UR12+0x12000], RZ ;  /* 0x012000ffff0075a7 */ /* 0x000ea4000800110c */
[----:B--2---:R-:W-:Y:S05]  /*2df0*/  @!P0 BRA `(.L_x_58) ;  /* 0xfffffffc00f88947 */ /* 0x004fea000383ffff */
[----:B------:R-:W-:Y:S05]  /*2e00*/  BRA `(.L_x_74) ;  /* 0xffffffec00787947 */ /* 0x000fea000383ffff */
.L_x_60:
[----:B------:R-:W2:Y:S02]  /*2e10*/  SYNCS.PHASECHK.TRANS64.TRYWAIT P1, [UR12+0x12020], RZ ;  /* 0x012020ffff0075a7 */ /* 0x000ea4000802110c */
[----:B--2---:R-:W-:Y:S05]  /*2e20*/  @!P1 BRA `(.L_x_60) ;  /* 0xfffffffc00f89947 */ /* 0x004fea000383ffff */
[----:B------:R-:W-:Y:S05]  /*2e30*/  BRA `(.L_x_75) ;  /* 0xffffffec00f87947 */ /* 0x000fea000383ffff */
.L_x_61:
[----:B------:R-:W3:Y:S02]  /*2e40*/  SYNCS.PHASECHK.TRANS64.TRYWAIT P0, [UR18+0x12000], R3 ;  /* 0x01200003ff0075a7 */ /* 0x000ee40008001112 */
[----:B---3--:R-:W-:Y:S05]  /*2e50*/  @!P0 BRA `(.L_x_61) ;  /* 0xfffffffc00f88947 */ /* 0x008fea000383ffff */
[----:B------:R-:W-:Y:S05]  /*2e60*/  BRA `(.L_x_76) ;  /* 0xfffffff000807947 */ /* 0x000fea000383ffff */
.L_x_63:
[----:B------:R-:W3:Y:S02]  /*2e70*/  SYNCS.PHASECHK.TRANS64.TRYWAIT P0, [UR18+0x12020], R3 ;  /* 0x01202003ff0075a7 */ /* 0x000ee40008001112 */
[----:B---3--:R-:W-:Y:S05]  /*2e80*/  @!P0 BRA `(.L_x_63) ;  /* 0xfffffffc00f88947 */ /* 0x008fea000383ffff */
[----:B------:R-:W-:Y:S05]  /*2e90*/  BRA `(.L_x_77) ;  /* 0xfffffff000f47947 */ /* 0x000fea000383ffff */
        .weak           $__internal_0_$__cuda_sm10x_tcgen05_guardrail_trap_col_being_dealloced_not_returned_by_alloc
        .type           $__internal_0_$__cuda_sm10x_tcgen05_guardrail_trap_col_being_dealloced_not_returned_by_alloc,@function
        .size           $__internal_0_$__cuda_sm10x_tcgen05_guardrail_trap_col_being_dealloced_not_returned_by_alloc,($__internal_1_$__cuda_sm10x_tcgen05_guardrail_trap_phase_invalid_during_alloc - $__internal_0_$__cuda_sm10x_tcgen05_guardrail_trap_col_being_dealloced_not_returned_by_alloc)
$__internal_0_$__cuda_sm10x_tcgen05_guardrail_trap_col_being_dealloced_not_returned_by_alloc:
[----:B------:R-:W-:Y:S05]  /*2ea0*/  BPT.TRAP 0x1 ;  /* 0x000000040000795c */ /* 0x000fea0000300000 */
[----:B------:R-:W-:-:S04]  /*2eb0*/  IMAD.MOV.U32 R3, RZ, RZ, 0x0 ;  /* 0x00000000ff037424 */ /* 0x000fc800078e00ff */
[----:B------:R-:W-:Y:S05]  /*2ec0*/  RET.REL.NODEC R2 `(gluon_tcgen05) ;  /* 0xffffffd0024c7950 */ /* 0x000fea0003c3ffff */
        .weak           $__internal_1_$__cuda_sm10x_tcgen05_guardrail_trap_phase_invalid_during_alloc
        .type           $__internal_1_$__cuda_sm10x_tcgen05_guardrail_trap_phase_invalid_during_alloc,@function
        .size           $__internal_1_$__cuda_sm10x_tcgen05_guardrail_trap_phase_invalid_during_alloc,($__internal_2_$__cuda_sm10x_tcgen05_guardrail_trap_unallocated_columns_being_dealloced - $__internal_1_$__cuda_sm10x_tcgen05_guardrail_trap_phase_invalid_during_alloc)
$__internal_1_$__cuda_sm10x_tcgen05_guardrail_trap_phase_invalid_during_alloc:
[----:B------:R-:W-:Y:S05]  /*2ed0*/  BPT.TRAP 0x1 ;  /* 0x000000040000795c */ /* 0x000fea0000300000 */
[----:B------:R-:W-:-:S04]  /*2ee0*/  IMAD.MOV.U32 R3, RZ, RZ, 0x0 ;  /* 0x00000000ff037424 */ /* 0x000fc800078e00ff */
[----:B------:R-:W-:Y:S05]  /*2ef0*/  RET.REL.NODEC R2 `(gluon_tcgen05) ;  /* 0xffffffd002407950 */ /* 0x000fea0003c3ffff */
        .weak           $__internal_2_$__cuda_sm10x_tcgen05_guardrail_trap_unallocated_columns_being_dealloced
        .type           $__internal_2_$__cuda_sm10x_tcgen05_guardrail_trap_unallocated_columns_being_dealloced,@function
        .size           $__internal_2_$__cuda_sm10x_tcgen05_guardrail_trap_unallocated_columns_being_dealloced,(.L_x_81 - $__internal_2_$__cuda_sm10x_tcgen05_guardrail_trap_unallocated_columns_being_dealloced)
$__internal_2_$__cuda_sm10x_tcgen05_guardrail_trap_unallocated_columns_being_dealloced:
[----:B------:R-:W-:Y:S05]  /*2f00*/  BPT.TRAP 0x1 ;  /* 0x000000040000795c */ /* 0x000fea0000300000 */
[----:B------:R-:W-:-:S04]  /*2f10*/  IMAD.MOV.U32 R3, RZ, RZ, 0x0 ;  /* 0x00000000ff037424 */ /* 0x000fc800078e00ff */
[----:B------:R-:W-:Y:S05]  /*2f20*/  RET.REL.NODEC R2 `(gluon_tcgen05) ;  /* 0xffffffd002347950 */ /* 0x000fea0003c3ffff */
.L_x_78:
[----:B------:R-:W-:-:S00]  /*2f30*/  BRA `(.L_x_78) ;  /* 0xfffffffc00fc7947 */ /* 0x000fc0000383ffff */
[----:B------:R-:W-:-:S00]  /*2f40*/  NOP ;  /* 0x0000000000007918 */ /* 0x000fc00000000000 */
        /* <DEDUP_REMOVED lines=11> */
.L_x_81:


//--------------------- .nv.shared.gluon_tcgen05  --------------------------
	.section	.nv.shared.gluon_tcgen05,"aw",@nobits
	.sectionflags	@""
	.align	16
	.zero		1024


//--------------------- .nv.shared.reserved.0     --------------------------
	.section	.nv.shared.reserved.0,"aw",@nobits
	.align	8
	.weak		__nv_reservedSMEM_offset_0_alias
	.size		__nv_reservedSMEM_offset_0_alias, 0, 64
	.other		__nv_reservedSMEM_offset_0_alias,@"STO_CUDA_RESERVED_SHARED STV_DEFAULT"
__nv_reservedSMEM_offset_0_alias:
	.zero		0
.nv.shared.reserved.0:
	.zero		64
	.weak		__nv_reservedSMEM_allocation_phase
	.type		__nv_reservedSMEM_allocation_phase,@object
	.size		__nv_reservedSMEM_allocation_phase,(.L_0 - __nv_reservedSMEM_allocation_phase)
__nv_reservedSMEM_allocation_phase:
	.zero		1
.L_0:
	.zero		7
	.weak		__nv_reservedSMEM_devtool_atexit_pc
	.type		__nv_reservedSMEM_devtool_atexit_pc,@object
	.size		__nv_reservedSMEM_devtool_atexit_pc,(__nv_reservedSMEM_allocation_mask - __nv_reservedSMEM_devtool_atexit_pc)
__nv_reservedSMEM_devtool_atexit_pc:
	.zero		8
	.weak		__nv_reservedSMEM_allocation_mask
	.type		__nv_reservedSMEM_allocation_mask,@object
	.size		__nv_reservedSMEM_allocation_mask,(.L_2 - __nv_reservedSMEM_allocation_mask)
__nv_reservedSMEM_allocation_mask:
	.zero		4
.L_2:


//--------------------- .nv.constant0.gluon_tcgen05 --------------------------
	.section	.nv.constant0.gluon_tcgen05,"a",@progbits
	.sectionflags	@""
	.align	4
.nv.constant0.gluon_tcgen05:
	.zero		976


//--------------------- SYMBOLS --------------------------

	.type		.nv.reservedSmem.offset0,@object
	.size		.nv.reservedSmem.offset0,0x4
	.type		.nv.reservedSmem.cap,@object
	.size		.nv.reservedSmem.cap,0x4
